def attn_fwd(
    Q,
    K,
    V,
    Out,
    Lse,
    sm_scale,
    stride_qz,
    stride_qh,
    stride_qm,
    stride_qk,
    stride_kz,
    stride_kh,
    stride_kn,
    stride_kk,
    stride_vz,
    stride_vh,
    stride_vn,
    stride_vk,
    stride_oz,
    stride_oh,
    stride_om,
    stride_ok,
    seqlen_q,
    seqlen_k,
    BLOCK_M: tl.constexpr,
    BLOCK_N: tl.constexpr,
    HEAD_DIM: tl.constexpr,
    CAUSAL: tl.constexpr,
):
    start_m = tl.program_id(0)
    off_hz = tl.program_id(1)
    q_off = off_hz * stride_qh
    k_off = off_hz * stride_kh
    v_off = off_hz * stride_vh
    offs_m = start_m * BLOCK_M + tl.arange(0, BLOCK_M)
    offs_d = tl.arange(0, HEAD_DIM)
    offs_n = tl.arange(0, BLOCK_N)
    q_ptrs = Q + q_off + offs_m[:, None] * stride_qm + offs_d[None, :] * stride_qk
    k_ptrs = K + k_off + offs_d[:, None] * stride_kk + offs_n[None, :] * stride_kn
    v_ptrs = V + v_off + offs_n[:, None] * stride_vn + offs_d[None, :] * stride_vk
    m_i = tl.full([BLOCK_M], float("-inf"), dtype=tl.float32)
    l_i = tl.zeros([BLOCK_M], dtype=tl.float32) + 1.0
    acc = tl.zeros([BLOCK_M, HEAD_DIM], dtype=tl.float32)
    q = tl.load(q_ptrs)
    acc, l_i, m_i = _attn_fwd_inner(
        acc,
        l_i,
        m_i,
        q,
        k_ptrs,
        v_ptrs,
        sm_scale,
        stride_kn,
        stride_vn,
        start_m,
        seqlen_k,
        BLOCK_M,
        BLOCK_N,
        HEAD_DIM,
        CAUSAL,
    )
    acc = acc / l_i[:, None]
    lse = m_i + tl.math.log2(l_i) / 1.4426950408889634
    o_ptrs = (
        Out
        + off_hz * stride_oh
        + offs_m[:, None] * stride_om
        + offs_d[None, :] * stride_ok
    )
    tl.store(o_ptrs, acc.to(Out.dtype.element_ty))
    tl.store(Lse + off_hz * seqlen_q + offs_m, lse)

# config = {"BLOCK_M": 32, "BLOCK_N": 16, "HEAD_DIM": 256, "arch": "sm_90", "causal": true, "dtype": "bf16", "num_stages": 2, "num_warps": 8}
# arch = sm_90


// ===== COMPILED SASS (sm_90a) =====

	.target	sm_90a

	.elftype	@"ET_EXEC"


//--------------------- .note.nv.tkinfo           --------------------------
	.section	.note.nv.tkinfo,"",@"SHT_NOTE"
	.sectionflags	@"SHF_NOTE_NV_TKINFO"
	.tkinfo
        /*0018*/ 	.word	0x00000002
        /*0030*/ 	.string	""
        /*0030*/ 	.string	"ptxas"
        /*0030*/ 	.string	"Cuda compilation tools, release 13.0, V13.0.88"
        /*0030*/ 	.string	"Build cuda_13.0.r13.0/compiler.36424714_0"
        /*0030*/ 	.string	"-v  -suppress-debug-info  -lineinfo  -arch sm_90a "



//--------------------- .note.nv.cuinfo           --------------------------
	.section	.note.nv.cuinfo,"",@"SHT_NOTE"
	.sectionflags	@"SHF_NOTE_NV_CUINFO"
        /*0018*/ 	.short	0x0002
        /*001a*/ 	.short	0x005a
        /*001c*/ 	.short	0x0082
	.zero		2


//--------------------- .nv.info                  --------------------------
	.section	.nv.info,"",@"SHT_CUDA_INFO"
	.align	4


	//----- nvinfo : EIATTR_REGCOUNT
	.align		4
        /*0000*/ 	.byte	0x04, 0x2f
        /*0002*/ 	.short	(.L_2 - .L_1)
	.align		4
.L_1:
        /*0004*/ 	.word	index@(attn_fwd)
        /*0008*/ 	.word	0x000000b0


	//----- nvinfo : EIATTR_FRAME_SIZE
	.align		4
.L_2:
        /*000c*/ 	.byte	0x04, 0x11
        /*000e*/ 	.short	(.L_4 - .L_3)
	.align		4
.L_3:
        /*0010*/ 	.word	index@(attn_fwd)
        /*0014*/ 	.word	0x00000000


	//----- nvinfo : EIATTR_MIN_STACK_SIZE
	.align		4
.L_4:
        /*0018*/ 	.byte	0x04, 0x12
        /*001a*/ 	.short	(.L_6 - .L_5)
	.align		4
.L_5:
        /*001c*/ 	.word	index@(attn_fwd)
        /*0020*/ 	.word	0x00000000
.L_6:


//--------------------- .nv.compat                --------------------------
	.section	.nv.compat,"",@"SHT_CUDA_COMPAT_INFO"
	.align	4
        /*0000*/ 	.byte	0x02, 0x09, 0x01, 0x00, 0x02, 0x02, 0x01, 0x00, 0x02, 0x05, 0x05, 0x00, 0x03, 0x07, 0x01, 0x01
        /*0010*/ 	.byte	0x02, 0x03, 0x00, 0x00, 0x02, 0x06, 0x01, 0x00, 0x04, 0x0b, 0x08, 0x00, 0x00, 0x00, 0x00, 0x00
        /*0020*/ 	.byte	0x00, 0x00, 0x00, 0x00


//--------------------- .nv.info.attn_fwd         --------------------------
	.section	.nv.info.attn_fwd,"",@"SHT_CUDA_INFO"
	.sectionflags	@""
	.align	4


	//----- nvinfo : EIATTR_CUDA_API_VERSION
	.align		4
        /*0000*/ 	.byte	0x04, 0x37
        /*0002*/ 	.short	(.L_8 - .L_7)
.L_7:
        /*0004*/ 	.word	0x00000082


	//----- nvinfo : EIATTR_KPARAM_INFO
	.align		4
.L_8:
        /*0008*/ 	.byte	0x04, 0x17
        /*000a*/ 	.short	(.L_10 - .L_9)
.L_9:
        /*000c*/ 	.word	0x00000000
        /*0010*/ 	.short	0x0019
        /*0012*/ 	.short	0x0080
        /*0014*/ 	.byte	0x00, 0xf4, 0x21, 0x00


	//----- nvinfo : EIATTR_KPARAM_INFO
	.align		4
.L_10:
        /*0018*/ 	.byte	0x04, 0x17
        /*001a*/ 	.short	(.L_12 - .L_11)
.L_11:
        /*001c*/ 	.word	0x00000000
        /*0020*/ 	.short	0x0018
        /*0022*/ 	.short	0x0078
        /*0024*/ 	.byte	0x00, 0xf4, 0x21, 0x00


	//----- nvinfo : EIATTR_KPARAM_INFO
	.align		4
.L_12:
        /*0028*/ 	.byte	0x04, 0x17
        /*002a*/ 	.short	(.L_14 - .L_13)
.L_13:
        /*002c*/ 	.word	0x00000000
        /*0030*/ 	.short	0x0017
        /*0032*/ 	.short	0x0070
        /*0034*/ 	.byte	0x00, 0xf0, 0x11, 0x00


	//----- nvinfo : EIATTR_KPARAM_INFO
	.align		4
.L_14:
        /*0038*/ 	.byte	0x04, 0x17
        /*003a*/ 	.short	(.L_16 - .L_15)
.L_15:
        /*003c*/ 	.word	0x00000000
        /*0040*/ 	.short	0x0016
        /*0042*/ 	.short	0x006c
        /*0044*/ 	.byte	0x00, 0xf0, 0x11, 0x00


	//----- nvinfo : EIATTR_KPARAM_INFO
	.align		4
.L_16:
        /*0048*/ 	.byte	0x04, 0x17
        /*004a*/ 	.short	(.L_18 - .L_17)
.L_17:
        /*004c*/ 	.word	0x00000000
        /*0050*/ 	.short	0x0015
        /*0052*/ 	.short	0x0068
        /*0054*/ 	.byte	0x00, 0xf0, 0x11, 0x00


	//----- nvinfo : EIATTR_KPARAM_INFO
	.align		4
.L_18:
        /*0058*/ 	.byte	0x04, 0x17
        /*005a*/ 	.short	(.L_20 - .L_19)
.L_19:
        /*005c*/ 	.word	0x00000000
        /*0060*/ 	.short	0x0014
        /*0062*/ 	.short	0x0064
        /*0064*/ 	.byte	0x00, 0xf0, 0x11, 0x00


	//----- nvinfo : EIATTR_KPARAM_INFO
	.align		4
.L_20:
        /*0068*/ 	.byte	0x04, 0x17
        /*006a*/ 	.short	(.L_22 - .L_21)
.L_21:
        /*006c*/ 	.word	0x00000000
        /*0070*/ 	.short	0x0013
        /*0072*/ 	.short	0x0060
        /*0074*/ 	.byte	0x00, 0xf0, 0x11, 0x00


	//----- nvinfo : EIATTR_KPARAM_INFO
	.align		4
.L_22:
        /*0078*/ 	.byte	0x04, 0x17
        /*007a*/ 	.short	(.L_24 - .L_23)
.L_23:
        /*007c*/ 	.word	0x00000000
        /*0080*/ 	.short	0x0012
        /*0082*/ 	.short	0x005c
        /*0084*/ 	.byte	0x00, 0xf0, 0x11, 0x00


	//----- nvinfo : EIATTR_KPARAM_INFO
	.align		4
.L_24:
        /*0088*/ 	.byte	0x04, 0x17
        /*008a*/ 	.short	(.L_26 - .L_25)
.L_25:
        /*008c*/ 	.word	0x00000000
        /*0090*/ 	.short	0x0011
        /*0092*/ 	.short	0x0058
        /*0094*/ 	.byte	0x00, 0xf0, 0x11, 0x00


	//----- nvinfo : EIATTR_KPARAM_INFO
	.align		4
.L_26:
        /*0098*/ 	.byte	0x04, 0x17
        /*009a*/ 	.short	(.L_28 - .L_27)
.L_27:
        /*009c*/ 	.word	0x00000000
        /*00a0*/ 	.short	0x0010
        /*00a2*/ 	.short	0x0054
        /*00a4*/ 	.byte	0x00, 0xf0, 0x11, 0x00


	//----- nvinfo : EIATTR_KPARAM_INFO
	.align		4
.L_28:
        /*00a8*/ 	.byte	0x04, 0x17
        /*00aa*/ 	.short	(.L_30 - .L_29)
.L_29:
        /*00ac*/ 	.word	0x00000000
        /*00b0*/ 	.short	0x000f
        /*00b2*/ 	.short	0x0050
        /*00b4*/ 	.byte	0x00, 0xf0, 0x11, 0x00


	//----- nvinfo : EIATTR_KPARAM_INFO
	.align		4
.L_30:
        /*00b8*/ 	.byte	0x04, 0x17
        /*00ba*/ 	.short	(.L_32 - .L_31)
.L_31:
        /*00bc*/ 	.word	0x00000000
        /*00c0*/ 	.short	0x000e
        /*00c2*/ 	.short	0x004c
        /*00c4*/ 	.byte	0x00, 0xf0, 0x11, 0x00


	//----- nvinfo : EIATTR_KPARAM_INFO
	.align		4
.L_32:
        /*00c8*/ 	.byte	0x04, 0x17
        /*00ca*/ 	.short	(.L_34 - .L_33)
.L_33:
        /*00cc*/ 	.word	0x00000000
        /*00d0*/ 	.short	0x000d
        /*00d2*/ 	.short	0x0048
        /*00d4*/ 	.byte	0x00, 0xf0, 0x11, 0x00


	//----- nvinfo : EIATTR_KPARAM_INFO
	.align		4
.L_34:
        /*00d8*/ 	.byte	0x04, 0x17
        /*00da*/ 	.short	(.L_36 - .L_35)
.L_35:
        /*00dc*/ 	.word	0x00000000
        /*00e0*/ 	.short	0x000c
        /*00e2*/ 	.short	0x0044
        /*00e4*/ 	.byte	0x00, 0xf0, 0x11, 0x00


	//----- nvinfo : EIATTR_KPARAM_INFO
	.align		4
.L_36:
        /*00e8*/ 	.byte	0x04, 0x17
        /*00ea*/ 	.short	(.L_38 - .L_37)
.L_37:
        /*00ec*/ 	.word	0x00000000
        /*00f0*/ 	.short	0x000b
        /*00f2*/ 	.short	0x0040
        /*00f4*/ 	.byte	0x00, 0xf0, 0x11, 0x00


	//----- nvinfo : EIATTR_KPARAM_INFO
	.align		4
.L_38:
        /*00f8*/ 	.byte	0x04, 0x17
        /*00fa*/ 	.short	(.L_40 - .L_39)
.L_39:
        /*00fc*/ 	.word	0x00000000
        /*0100*/ 	.short	0x000a
        /*0102*/ 	.short	0x003c
        /*0104*/ 	.byte	0x00, 0xf0, 0x11, 0x00


	//----- nvinfo : EIATTR_KPARAM_INFO
	.align		4
.L_40:
        /*0108*/ 	.byte	0x04, 0x17
        /*010a*/ 	.short	(.L_42 - .L_41)
.L_41:
        /*010c*/ 	.word	0x00000000
        /*0110*/ 	.short	0x0009
        /*0112*/ 	.short	0x0038
        /*0114*/ 	.byte	0x00, 0xf0, 0x11, 0x00


	//----- nvinfo : EIATTR_KPARAM_INFO
	.align		4
.L_42:
        /*0118*/ 	.byte	0x04, 0x17
        /*011a*/ 	.short	(.L_44 - .L_43)
.L_43:
        /*011c*/ 	.word	0x00000000
        /*0120*/ 	.short	0x0008
        /*0122*/ 	.short	0x0034
        /*0124*/ 	.byte	0x00, 0xf0, 0x11, 0x00


	//----- nvinfo : EIATTR_KPARAM_INFO
	.align		4
.L_44:
        /*0128*/ 	.byte	0x04, 0x17
        /*012a*/ 	.short	(.L_46 - .L_45)
.L_45:
        /*012c*/ 	.word	0x00000000
        /*0130*/ 	.short	0x0007
        /*0132*/ 	.short	0x0030
        /*0134*/ 	.byte	0x00, 0xf0, 0x11, 0x00


	//----- nvinfo : EIATTR_KPARAM_INFO
	.align		4
.L_46:
        /*0138*/ 	.byte	0x04, 0x17
        /*013a*/ 	.short	(.L_48 - .L_47)
.L_47:
        /*013c*/ 	.word	0x00000000
        /*0140*/ 	.short	0x0006
        /*0142*/ 	.short	0x002c
        /*0144*/ 	.byte	0x00, 0xf0, 0x11, 0x00


	//----- nvinfo : EIATTR_KPARAM_INFO
	.align		4
.L_48:
        /*0148*/ 	.byte	0x04, 0x17
        /*014a*/ 	.short	(.L_50 - .L_49)
.L_49:
        /*014c*/ 	.word	0x00000000
        /*0150*/ 	.short	0x0005
        /*0152*/ 	.short	0x0028
        /*0154*/ 	.byte	0x00, 0xf0, 0x11, 0x00


	//----- nvinfo : EIATTR_KPARAM_INFO
	.align		4
.L_50:
        /*0158*/ 	.byte	0x04, 0x17
        /*015a*/ 	.short	(.L_52 - .L_51)
.L_51:
        /*015c*/ 	.word	0x00000000
        /*0160*/ 	.short	0x0004
        /*0162*/ 	.short	0x0020
        /*0164*/ 	.byte	0x00, 0xf4, 0x21, 0x00


	//----- nvinfo : EIATTR_KPARAM_INFO
	.align		4
.L_52:
        /*0168*/ 	.byte	0x04, 0x17
        /*016a*/ 	.short	(.L_54 - .L_53)
.L_53:
        /*016c*/ 	.word	0x00000000
        /*0170*/ 	.short	0x0003
        /*0172*/ 	.short	0x0018
        /*0174*/ 	.byte	0x00, 0xf4, 0x21, 0x00


	//----- nvinfo : EIATTR_KPARAM_INFO
	.align		4
.L_54:
        /*0178*/ 	.byte	0x04, 0x17
        /*017a*/ 	.short	(.L_56 - .L_55)
.L_55:
        /*017c*/ 	.word	0x00000000
        /*0180*/ 	.short	0x0002
        /*0182*/ 	.short	0x0010
        /*0184*/ 	.byte	0x00, 0xf4, 0x21, 0x00


	//----- nvinfo : EIATTR_KPARAM_INFO
	.align		4
.L_56:
        /*0188*/ 	.byte	0x04, 0x17
        /*018a*/ 	.short	(.L_58 - .L_57)
.L_57:
        /*018c*/ 	.word	0x00000000
        /*0190*/ 	.short	0x0001
        /*0192*/ 	.short	0x0008
        /*0194*/ 	.byte	0x00, 0xf4, 0x21, 0x00


	//----- nvinfo : EIATTR_KPARAM_INFO
	.align		4
.L_58:
        /*0198*/ 	.byte	0x04, 0x17
        /*019a*/ 	.short	(.L_60 - .L_59)
.L_59:
        /*019c*/ 	.word	0x00000000
        /*01a0*/ 	.short	0x0000
        /*01a2*/ 	.short	0x0000
        /*01a4*/ 	.byte	0x00, 0xf4, 0x21, 0x00


	//----- nvinfo : EIATTR_SPARSE_MMA_MASK
	.align		4
.L_60:
        /*01a8*/ 	.byte	0x03, 0x50
        /*01aa*/ 	.short	0x0000


	//----- nvinfo : EIATTR_MAXREG_COUNT
	.align		4
        /*01ac*/ 	.byte	0x03, 0x1b
        /*01ae*/ 	.short	0x00ff


	//----- nvinfo : EIATTR_NUM_BARRIERS
	.align		4
        /*01b0*/ 	.byte	0x02, 0x4c
        /*01b2*/ 	.byte	0x01
	.zero		1


	//----- nvinfo : EIATTR_MERCURY_ISA_VERSION
	.align		4
        /*01b4*/ 	.byte	0x03, 0x5f
        /*01b6*/ 	.short	0x0101


	//----- nvinfo : EIATTR_COOP_GROUP_MASK_REGIDS
	.align		4
        /*01b8*/ 	.byte	0x04, 0x29
        /*01ba*/ 	.short	(.L_62 - .L_61)


	//   ....[0]....
.L_61:
        /*01bc*/ 	.word	0xffffffff


	//   ....[1]....
        /*01c0*/ 	.word	0xffffffff


	//   ....[2]....
        /*01c4*/ 	.word	0xffffffff


	//   ....[3]....
        /*01c8*/ 	.word	0xffffffff


	//   ....[4]....
        /*01cc*/ 	.word	0xffffffff


	//   ....[5]....
        /*01d0*/ 	.word	0xffffffff


	//   ....[6]....
        /*01d4*/ 	.word	0xffffffff


	//   ....[7]....
        /*01d8*/ 	.word	0xffffffff


	//   ....[8]....
        /*01dc*/ 	.word	0xffffffff


	//   ....[9]....
        /*01e0*/ 	.word	0xffffffff


	//   ....[10]....
        /*01e4*/ 	.word	0xffffffff


	//   ....[11]....
        /*01e8*/ 	.word	0xffffffff


	//   ....[12]....
        /*01ec*/ 	.word	0xffffffff


	//   ....[13]....
        /*01f0*/ 	.word	0xffffffff


	//   ....[14]....
        /*01f4*/ 	.word	0xffffffff


	//   ....[15]....
        /*01f8*/ 	.word	0xffffffff


	//   ....[16]....
        /*01fc*/ 	.word	0xffffffff


	//   ....[17]....
        /*0200*/ 	.word	0xffffffff


	//----- nvinfo : EIATTR_COOP_GROUP_INSTR_OFFSETS
	.align		4
.L_62:
        /*0204*/ 	.byte	0x04, 0x28
        /*0206*/ 	.short	(.L_64 - .L_63)


	//   ....[0]....
.L_63:
        /*0208*/ 	.word	0x000026b0


	//   ....[1]....
        /*020c*/ 	.word	0x000026f0


	//   ....[2]....
        /*0210*/ 	.word	0x00002720


	//   ....[3]....
        /*0214*/ 	.word	0x00002730


	//   ....[4]....
        /*0218*/ 	.word	0x00002760


	//   ....[5]....
        /*021c*/ 	.word	0x00002790


	//   ....[6]....
        /*0220*/ 	.word	0x000027a0


	//   ....[7]....
        /*0224*/ 	.word	0x000027b0


	//   ....[8]....
        /*0228*/ 	.word	0x00002950


	//   ....[9]....
        /*022c*/ 	.word	0x00002bc0


	//   ....[10]....
        /*0230*/ 	.word	0x00002bd0


	//   ....[11]....
        /*0234*/ 	.word	0x00002bf0


	//   ....[12]....
        /*0238*/ 	.word	0x00002c00


	//   ....[13]....
        /*023c*/ 	.word	0x00002c30


	//   ....[14]....
        /*0240*/ 	.word	0x00002c60


	//   ....[15]....
        /*0244*/ 	.word	0x00002c70


	//   ....[16]....
        /*0248*/ 	.word	0x00002c80


	//   ....[17]....
        /*024c*/ 	.word	0x00002d40


	//----- nvinfo : EIATTR_EXIT_INSTR_OFFSETS
	.align		4
.L_64:
        /*0250*/ 	.byte	0x04, 0x1c
        /*0252*/ 	.short	(.L_66 - .L_65)


	//   ....[0]....
.L_65:
        /*0254*/ 	.word	0x00005250


	//   ....[1]....
        /*0258*/ 	.word	0x00005280


	//----- nvinfo : EIATTR_REQNTID
	.align		4
.L_66:
        /*025c*/ 	.byte	0x04, 0x10
        /*025e*/ 	.short	(.L_68 - .L_67)
.L_67:
        /*0260*/ 	.word	0x00000100
        /*0264*/ 	.word	0x00000001
        /*0268*/ 	.word	0x00000001


	//----- nvinfo : EIATTR_CBANK_PARAM_SIZE
	.align		4
.L_68:
        /*026c*/ 	.byte	0x03, 0x19
        /*026e*/ 	.short	0x0088


	//----- nvinfo : EIATTR_PARAM_CBANK
	.align		4
        /*0270*/ 	.byte	0x04, 0x0a
        /*0272*/ 	.short	(.L_70 - .L_69)
	.align		4
.L_69:
        /*0274*/ 	.word	index@(.nv.constant0.attn_fwd)
        /*0278*/ 	.short	0x0210
        /*027a*/ 	.short	0x0088


	//----- nvinfo : EIATTR_SW_WAR
	.align		4
.L_70:
        /*027c*/ 	.byte	0x04, 0x36
        /*027e*/ 	.short	(.L_72 - .L_71)
.L_71:
        /*0280*/ 	.word	0x00000008
.L_72:


//--------------------- .nv.callgraph             --------------------------
	.section	.nv.callgraph,"",@"SHT_CUDA_CALLGRAPH"
	.align	4
	.sectionentsize	8
	.align		4
        /*0000*/ 	.word	0x00000000
	.align		4
        /*0004*/ 	.word	0xffffffff
	.align		4
        /*0008*/ 	.word	0x00000000
	.align		4
        /*000c*/ 	.word	0xfffffffe
	.align		4
        /*0010*/ 	.word	0x00000000
	.align		4
        /*0014*/ 	.word	0xfffffffd
	.align		4
        /*0018*/ 	.word	0x00000000
	.align		4
        /*001c*/ 	.word	0xfffffffc


//--------------------- .nv.constant4             --------------------------
	.section	.nv.constant4,"a",@progbits
	.align	8
	.align		8
.nv.constant4:
        /*0000*/ 	.dword	_$_str


//--------------------- .text.attn_fwd            --------------------------
	.section	.text.attn_fwd,"ax",@progbits
	.align	128
        .global         attn_fwd
        .type           attn_fwd,@function
        .size           attn_fwd,(.L_x_3 - attn_fwd)
        .other          attn_fwd,@"STO_CUDA_ENTRY STV_DEFAULT"
attn_fwd:
.text.attn_fwd:
[----:B------:R-:W-:Y:S01]  /*0000*/  LDC R1, c[0x0][0x28] ;  /* 0x00000a00ff017b82 */ /* 0x000fe20000000800 */
[----:B------:R-:W0:Y:S07]  /*0010*/  S2R R19, SR_CTAID.X ;  /* 0x0000000000137919 */ /* 0x000e2e0000002500 */
[----:B------:R-:W1:Y:S01]  /*0020*/  S2UR UR7, SR_CTAID.Y ;  /* 0x00000000000779c3 */ /* 0x000e620000002600 */
[----:B------:R-:W-:Y:S01]  /*0030*/  ULDC.64 UR4, c[0x0][0x240] ;  /* 0x0000900000047ab9 */ /* 0x000fe20000000a00 */
[----:B------:R-:W-:Y:S01]  /*0040*/  ULDC.64 UR10, c[0x0][0x208] ;  /* 0x00008200000a7ab9 */ /* 0x000fe20000000a00 */
[----:B------:R-:W2:Y:S05]  /*0050*/  S2R R0, SR_TID.X ;  /* 0x0000000000007919 */ /* 0x000eaa0000002100 */
[----:B------:R-:W3:Y:S08]  /*0060*/  LDC R44, c[0x0][0x248] ;  /* 0x00009200ff2c7b82 */ /* 0x000ef00000000800 */
[----:B------:R-:W4:Y:S01]  /*0070*/  LDC.64 R46, c[0x0][0x210] ;  /* 0x00008400ff2e7b82 */ /* 0x000f220000000a00 */
[----:B-1----:R-:W-:-:S04]  /*0080*/  UIMAD UR4, UR7, UR4, URZ ;  /* 0x00000004070472a4 */ /* 0x002fc8000f8e023f */
[----:B------:R-:W-:Y:S01]  /*0090*/  USHF.L.U32 UR6, UR4, 0x1, URZ ;  /* 0x0000000104067899 */ /* 0x000fe2000800063f */
[----:B0-----:R-:W-:Y:S01]  /*00a0*/  IMAD.SHL.U32 R19, R19, 0x20, RZ ;  /* 0x0000002013137824 */ /* 0x001fe200078e00ff */
[----:B--2---:R-:W-:-:S04]  /*00b0*/  SHF.R.U32.HI R4, RZ, 0x5, R0 ;  /* 0x00000005ff047819 */ /* 0x004fc80000011600 */
[----:B------:R-:W-:Y:S02]  /*00c0*/  LOP3.LUT R2, R19, 0x1f, R0, 0xf8, !PT ;  /* 0x0000001f13027812 */ /* 0x000fe400078ef800 */
[----:B------:R-:W-:-:S03]  /*00d0*/  SGXT.U32 R4, R4, 0x3 ;  /* 0x000000030404781a */ /* 0x000fc60000000000 */
[----:B------:R-:W-:Y:S01]  /*00e0*/  IMAD R3, R2, UR5, RZ ;  /* 0x0000000502037c24 */ /* 0x000fe2000f8e02ff */
[----:B------:R-:W-:Y:S01]  /*00f0*/  UIMAD.WIDE UR4, UR4, 0x2, URZ ;  /* 0x00000002040478a5 */ /* 0x000fe2000f8e023f */
[----:B---3--:R-:W-:Y:S02]  /*0100*/  IMAD R7, R4, R44, RZ ;  /* 0x0000002c04077224 */ /* 0x008fe400078e02ff */
[C---:B------:R-:W-:Y:S02]  /*0110*/  IMAD.SHL.U32 R5, R3.reuse, 0x2, RZ ;  /* 0x0000000203057824 */ /* 0x040fe400078e00ff */
[----:B------:R-:W-:-:S03]  /*0120*/  IMAD.HI R4, R3, 0x2, RZ ;  /* 0x0000000203047827 */ /* 0x000fc600078e02ff */
[----:B----4-:R-:W-:Y:S01]  /*0130*/  IADD3 R46, P0, P1, R5, UR6, R46 ;  /* 0x00000006052e7c10 */ /* 0x010fe2000f91e02e */
[----:B------:R-:W-:-:S03]  /*0140*/  IMAD R3, R44, 0x8, R7 ;  /* 0x000000082c037824 */ /* 0x000fc600078e0207 */
[----:B------:R-:W-:Y:S01]  /*0150*/  IADD3.X R48, R4, UR5, R47, P0, P1 ;  /* 0x0000000504307c10 */ /* 0x000fe200087e242f */
[C---:B------:R-:W-:Y:S01]  /*0160*/  IMAD R9, R44.reuse, 0x8, R3 ;  /* 0x000000082c097824 */ /* 0x040fe200078e0203 */
[-C--:B------:R-:W-:Y:S02]  /*0170*/  LEA R4, P0, R7, R46.reuse, 0x1 ;  /* 0x0000002e07047211 */ /* 0x080fe400078008ff */
[----:B------:R-:W-:Y:S01]  /*0180*/  LEA R6, P1, R3, R46, 0x1 ;  /* 0x0000002e03067211 */ /* 0x000fe200078208ff */
[C---:B------:R-:W-:Y:S01]  /*0190*/  IMAD R11, R44.reuse, 0x8, R9 ;  /* 0x000000082c0b7824 */ /* 0x040fe200078e0209 */
[----:B------:R-:W-:Y:S02]  /*01a0*/  LEA.HI.X.SX32 R5, R7, R48, 0x1, P0 ;  /* 0x0000003007057211 */ /* 0x000fe400000f0eff */
[----:B------:R-:W-:Y:S02]  /*01b0*/  LEA R8, P0, R9, R46, 0x1 ;  /* 0x0000002e09087211 */ /* 0x000fe400078008ff */
[-C--:B------:R-:W-:Y:S01]  /*01c0*/  LEA.HI.X.SX32 R7, R3, R48.reuse, 0x1, P1 ;  /* 0x0000003003077211 */ /* 0x080fe200008f0eff */
[C---:B------:R-:W-:Y:S01]  /*01d0*/  IMAD R3, R44.reuse, 0x8, R11 ;  /* 0x000000082c037824 */ /* 0x040fe200078e020b */
[----:B------:R-:W-:Y:S01]  /*01e0*/  LEA.HI.X.SX32 R9, R9, R48, 0x1, P0 ;  /* 0x0000003009097211 */ /* 0x000fe200000f0eff */
[----:B------:R0:W2:Y:S01]  /*01f0*/  LDG.E.U16 R17, desc[UR10][R4.64] ;  /* 0x0000000a04117981 */ /* 0x0000a2000c1e1500 */
[----:B------:R-:W-:Y:S01]  /*0200*/  LEA R10, P0, R11, R46, 0x1 ;  /* 0x0000002e0b0a7211 */ /* 0x000fe200078008ff */
[----:B------:R-:W-:-:S02]  /*0210*/  IMAD R15, R44, 0x8, R3 ;  /* 0x000000082c0f7824 */ /* 0x000fc400078e0203 */
[----:B------:R1:W3:Y:S01]  /*0220*/  LDG.E.U16 R18, desc[UR10][R6.64] ;  /* 0x0000000a06127981 */ /* 0x0002e2000c1e1500 */
[----:B------:R-:W-:Y:S02]  /*0230*/  LEA.HI.X.SX32 R11, R11, R48, 0x1, P0 ;  /* 0x000000300b0b7211 */ /* 0x000fe400000f0eff */
[C---:B------:R-:W-:Y:S01]  /*0240*/  LEA R12, P0, R3.reuse, R46, 0x1 ;  /* 0x0000002e030c7211 */ /* 0x040fe200078008ff */
[----:B------:R-:W4:Y:S03]  /*0250*/  LDG.E.U16 R20, desc[UR10][R8.64] ;  /* 0x0000000a08147981 */ /* 0x000f26000c1e1500 */
[----:B------:R-:W-:Y:S01]  /*0260*/  LEA.HI.X.SX32 R13, R3, R48, 0x1, P0 ;  /* 0x00000030030d7211 */ /* 0x000fe200000f0eff */
[C---:B------:R-:W-:Y:S01]  /*0270*/  IMAD R3, R44.reuse, 0x8, R15 ;  /* 0x000000082c037824 */ /* 0x040fe200078e020f */
[-C--:B0-----:R-:W-:Y:S01]  /*0280*/  LEA R4, P0, R15, R46.reuse, 0x1 ;  /* 0x0000002e0f047211 */ /* 0x081fe200078008ff */
[----:B------:R0:W5:Y:S03]  /*0290*/  LDG.E.U16 R21, desc[UR10][R10.64] ;  /* 0x0000000a0a157981 */ /* 0x000166000c1e1500 */
[----:B------:R-:W-:Y:S01]  /*02a0*/  LEA R14, P1, R3, R46, 0x1 ;  /* 0x0000002e030e7211 */ /* 0x000fe200078208ff */
[----:B------:R0:W5:Y:S01]  /*02b0*/  LDG.E.U16 R22, desc[UR10][R12.64] ;  /* 0x0000000a0c167981 */ /* 0x000162000c1e1500 */
[----:B------:R-:W-:-:S02]  /*02c0*/  LEA R16, R44, R3, 0x3 ;  /* 0x000000032c107211 */ /* 0x000fc400078e18ff */
[-C--:B------:R-:W-:Y:S02]  /*02d0*/  LEA.HI.X.SX32 R5, R15, R48.reuse, 0x1, P0 ;  /* 0x000000300f057211 */ /* 0x080fe400000f0eff */
[----:B------:R-:W-:Y:S01]  /*02e0*/  LEA.HI.X.SX32 R15, R3, R48, 0x1, P1 ;  /* 0x00000030030f7211 */ /* 0x000fe200008f0eff */
[----:B------:R-:W-:Y:S01]  /*02f0*/  IMAD R3, R44, 0x8, R16 ;  /* 0x000000082c037824 */ /* 0x000fe200078e0210 */
[C---:B-1----:R-:W-:Y:S01]  /*0300*/  LEA R6, P0, R16.reuse, R46, 0x1 ;  /* 0x0000002e10067211 */ /* 0x042fe200078008ff */
[----:B------:R1:W5:Y:S03]  /*0310*/  LDG.E.U16 R23, desc[UR10][R4.64] ;  /* 0x0000000a04177981 */ /* 0x000366000c1e1500 */
[----:B------:R-:W-:Y:S01]  /*0320*/  LEA.HI.X.SX32 R7, R16, R48, 0x1, P0 ;  /* 0x0000003010077211 */ /* 0x000fe200000f0eff */
[C---:B0-----:R-:W-:Y:S01]  /*0330*/  IMAD R11, R44.reuse, 0x8, R3 ;  /* 0x000000082c0b7824 */ /* 0x041fe200078e0203 */
[C---:B------:R-:W-:Y:S01]  /*0340*/  LEA R8, P0, R3.reuse, R46, 0x1 ;  /* 0x0000002e03087211 */ /* 0x040fe200078008ff */
[----:B------:R0:W5:Y:S03]  /*0350*/  LDG.E.U16 R24, desc[UR10][R14.64] ;  /* 0x0000000a0e187981 */ /* 0x000166000c1e1500 */
[----:B------:R-:W-:Y:S01]  /*0360*/  LEA.HI.X.SX32 R9, R3, R48, 0x1, P0 ;  /* 0x0000003003097211 */ /* 0x000fe200000f0eff */
[C---:B------:R-:W-:Y:S01]  /*0370*/  IMAD R3, R44.reuse, 0x8, R11 ;  /* 0x000000082c037824 */ /* 0x040fe200078e020b */
[-C--:B------:R-:W-:Y:S01]  /*0380*/  LEA R10, P0, R11, R46.reuse, 0x1 ;  /* 0x0000002e0b0a7211 */ /* 0x080fe200078008ff */
[----:B------:R0:W5:Y:S02]  /*0390*/  LDG.E.U16 R25, desc[UR10][R6.64] ;  /* 0x0000000a06197981 */ /* 0x000164000c1e1500 */
[----:B------:R-:W-:Y:S01]  /*03a0*/  IMAD R16, R44, 0x8, R3 ;  /* 0x000000082c107824 */ /* 0x000fe200078e0203 */
[----:B------:R-:W-:Y:S01]  /*03b0*/  LEA R12, P1, R3, R46, 0x1 ;  /* 0x0000002e030c7211 */ /* 0x000fe200078208ff */
[----:B------:R0:W5:Y:S01]  /*03c0*/  LDG.E.U16 R26, desc[UR10][R8.64] ;  /* 0x0000000a081a7981 */ /* 0x000162000c1e1500 */
[----:B------:R-:W-:-:S02]  /*03d0*/  LEA.HI.X.SX32 R11, R11, R48, 0x1, P0 ;  /* 0x000000300b0b7211 */ /* 0x000fc400000f0eff */
[----:B------:R-:W-:Y:S01]  /*03e0*/  LEA.HI.X.SX32 R13, R3, R48, 0x1, P1 ;  /* 0x00000030030d7211 */ /* 0x000fe200008f0eff */
[----:B------:R-:W-:Y:S01]  /*03f0*/  IMAD R3, R44, 0x8, R16 ;  /* 0x000000082c037824 */ /* 0x000fe200078e0210 */
[C---:B-1----:R-:W-:Y:S01]  /*0400*/  LEA R4, P0, R16.reuse, R46, 0x1 ;  /* 0x0000002e10047211 */ /* 0x042fe200078008ff */
[----:B------:R1:W5:Y:S03]  /*0410*/  LDG.E.U16 R27, desc[UR10][R10.64] ;  /* 0x0000000a0a1b7981 */ /* 0x000366000c1e1500 */
[----:B------:R-:W-:Y:S01]  /*0420*/  LEA.HI.X.SX32 R5, R16, R48, 0x1, P0 ;  /* 0x0000003010057211 */ /* 0x000fe200000f0eff */
[C---:B0-----:R-:W-:Y:S01]  /*0430*/  IMAD R15, R44.reuse, 0x8, R3 ;  /* 0x000000082c0f7824 */ /* 0x041fe200078e0203 */
[C---:B------:R-:W-:Y:S01]  /*0440*/  LEA R6, P0, R3.reuse, R46, 0x1 ;  /* 0x0000002e03067211 */ /* 0x040fe200078008ff */
[----:B------:R-:W5:Y:S03]  /*0450*/  LDG.E.U16 R28, desc[UR10][R12.64] ;  /* 0x0000000a0c1c7981 */ /* 0x000f66000c1e1500 */
        /* <DEDUP_REMOVED lines=8> */
[----:B------:R-:W-:Y:S02]  /*04e0*/  LEA.HI.X.SX32 R15, R3, R48, 0x1, P1 ;  /* 0x00000030030f7211 */ /* 0x000fe400008f0eff */
[----:B-1----:R-:W-:Y:S01]  /*04f0*/  LEA R10, P0, R16, R46, 0x1 ;  /* 0x0000002e100a7211 */ /* 0x002fe200078008ff */
[----:B------:R1:W5:Y:S01]  /*0500*/  LDG.E.U16 R31, desc[UR10][R8.64] ;  /* 0x0000000a081f7981 */ /* 0x000362000c1e1500 */
[----:B------:R-:W-:Y:S02]  /*0510*/  LEA R3, R44, R16, 0x3 ;  /* 0x000000102c037211 */ /* 0x000fe400078e18ff */
[----:B------:R-:W-:Y:S01]  /*0520*/  LEA.HI.X.SX32 R11, R16, R48, 0x1, P0 ;  /* 0x00000030100b7211 */ /* 0x000fe200000f0eff */
[----:B------:R1:W5:Y:S01]  /*0530*/  LDG.E.U16 R32, desc[UR10][R14.64] ;  /* 0x0000000a0e207981 */ /* 0x000362000c1e1500 */
[C---:B0-----:R-:W-:Y:S01]  /*0540*/  LEA R4, P0, R3.reuse, R46, 0x1 ;  /* 0x0000002e03047211 */ /* 0x041fe200078008ff */
[C---:B------:R-:W-:Y:S02]  /*0550*/  IMAD R13, R44.reuse, 0x8, R3 ;  /* 0x000000082c0d7824 */ /* 0x040fe400078e0203 */
[----:B------:R0:W5:Y:S01]  /*0560*/  LDG.E.U16 R33, desc[UR10][R10.64] ;  /* 0x0000000a0a217981 */ /* 0x000162000c1e1500 */
[----:B------:R-:W-:Y:S01]  /*0570*/  LEA.HI.X.SX32 R5, R3, R48, 0x1, P0 ;  /* 0x0000003003057211 */ /* 0x000fe200000f0eff */
[----:B------:R-:W-:Y:S01]  /*0580*/  IMAD R3, R44, 0x8, R13 ;  /* 0x000000082c037824 */ /* 0x000fe200078e020d */
[----:B------:R-:W-:-:S03]  /*0590*/  LEA R6, P0, R13, R46, 0x1 ;  /* 0x0000002e0d067211 */ /* 0x000fc600078008ff */
[C---:B------:R-:W-:Y:S01]  /*05a0*/  IMAD R16, R44.reuse, 0x8, R3 ;  /* 0x000000082c107824 */ /* 0x040fe200078e0203 */
[----:B------:R-:W-:Y:S01]  /*05b0*/  LEA R12, P1, R3, R46, 0x1 ;  /* 0x0000002e030c7211 */ /* 0x000fe200078208ff */
[----:B------:R0:W5:Y:S01]  /*05c0*/  LDG.E.U16 R34, desc[UR10][R4.64] ;  /* 0x0000000a04227981 */ /* 0x000162000c1e1500 */
[-C--:B------:R-:W-:Y:S02]  /*05d0*/  LEA.HI.X.SX32 R7, R13, R48.reuse, 0x1, P0 ;  /* 0x000000300d077211 */ /* 0x080fe400000f0eff */
[----:B------:R-:W-:Y:S01]  /*05e0*/  LEA.HI.X.SX32 R13, R3, R48, 0x1, P1 ;  /* 0x00000030030d7211 */ /* 0x000fe200008f0eff */
[----:B------:R-:W-:Y:S01]  /*05f0*/  IMAD R3, R44, 0x8, R16 ;  /* 0x000000082c037824 */ /* 0x000fe200078e0210 */
[C---:B-1----:R-:W-:Y:S01]  /*0600*/  LEA R8, P0, R16.reuse, R46, 0x1 ;  /* 0x0000002e10087211 */ /* 0x042fe200078008ff */
[----:B------:R1:W5:Y:S03]  /*0610*/  LDG.E.U16 R35, desc[UR10][R6.64] ;  /* 0x0000000a06237981 */ /* 0x000366000c1e1500 */
[----:B------:R-:W-:Y:S01]  /*0620*/  LEA.HI.X.SX32 R9, R16, R48, 0x1, P0 ;  /* 0x0000003010097211 */ /* 0x000fe200000f0eff */
[C---:B------:R-:W-:Y:S01]  /*0630*/  IMAD R15, R44.reuse, 0x8, R3 ;  /* 0x000000082c0f7824 */ /* 0x040fe200078e0203 */
[C---:B0-----:R-:W-:Y:S01]  /*0640*/  LEA R10, P0, R3.reuse, R46, 0x1 ;  /* 0x0000002e030a7211 */ /* 0x041fe200078008ff */
        /* <DEDUP_REMOVED lines=27> */
[----:B-1----:R-:W-:Y:S01]  /*0800*/  LEA R4, P0, R16, R46, 0x1 ;  /* 0x0000002e10047211 */ /* 0x002fe200078008ff */
[----:B------:R1:W5:Y:S02]  /*0810*/  LDG.E.U16 R43, desc[UR10][R10.64] ;  /* 0x0000000a0a2b7981 */ /* 0x000364000c1e1500 */
[----:B------:R-:W-:Y:S01]  /*0820*/  IMAD R15, R44, 0x8, R3 ;  /* 0x000000082c0f7824 */ /* 0x000fe200078e0203 */
[----:B------:R-:W-:Y:S01]  /*0830*/  LEA.HI.X.SX32 R5, R16, R48, 0x1, P0 ;  /* 0x0000003010057211 */ /* 0x000fe200000f0eff */
[----:B------:R-:W5:Y:S01]  /*0840*/  LDG.E.U16 R12, desc[UR10][R12.64] ;  /* 0x0000000a0c0c7981 */ /* 0x000f62000c1e1500 */
[----:B0-----:R-:W-:Y:S01]  /*0850*/  LEA R6, P0, R3, R46, 0x1 ;  /* 0x0000002e03067211 */ /* 0x001fe200078008ff */
[----:B------:R-:W-:-:S03]  /*0860*/  IMAD R16, R44, 0x8, R15 ;  /* 0x000000082c107824 */ /* 0x000fc600078e020f */
[----:B------:R-:W-:Y:S01]  /*0870*/  LEA.HI.X.SX32 R7, R3, R48, 0x1, P0 ;  /* 0x0000003003077211 */ /* 0x000fe200000f0eff */
[----:B------:R-:W-:Y:S01]  /*0880*/  IMAD R3, R44, 0x8, R16 ;  /* 0x000000082c037824 */ /* 0x000fe200078e0210 */
[C---:B------:R-:W-:Y:S01]  /*0890*/  LEA R8, P0, R15.reuse, R46, 0x1 ;  /* 0x0000002e0f087211 */ /* 0x040fe200078008ff */
[----:B------:R0:W5:Y:S03]  /*08a0*/  LDG.E.U16 R44, desc[UR10][R4.64] ;  /* 0x0000000a042c7981 */ /* 0x000166000c1e1500 */
[----:B------:R-:W-:Y:S01]  /*08b0*/  LEA.HI.X.SX32 R9, R15, R48, 0x1, P0 ;  /* 0x000000300f097211 */ /* 0x000fe200000f0eff */
[----:B------:R0:W5:Y:S01]  /*08c0*/  LDG.E.U16 R6, desc[UR10][R6.64] ;  /* 0x0000000a06067981 */ /* 0x000162000c1e1500 */
[CC--:B-1----:R-:W-:Y:S02]  /*08d0*/  LEA R10, P0, R3.reuse, R46.reuse, 0x1 ;  /* 0x0000002e030a7211 */ /* 0x0c2fe400078008ff */
[----:B------:R-:W-:Y:S01]  /*08e0*/  LEA R14, P1, R16, R46, 0x1 ;  /* 0x0000002e100e7211 */ /* 0x000fe200078208ff */
[----:B------:R1:W5:Y:S01]  /*08f0*/  LDG.E.U16 R8, desc[UR10][R8.64] ;  /* 0x0000000a08087981 */ /* 0x000362000c1e1500 */
[----:B------:R-:W-:-:S06]  /*0900*/  LEA.HI.X.SX32 R11, R3, R48, 0x1, P0 ;  /* 0x00000030030b7211 */ /* 0x000fcc00000f0eff */
[----:B------:R-:W5:Y:S01]  /*0910*/  LDG.E.U16 R11, desc[UR10][R10.64] ;  /* 0x0000000a0a0b7981 */ /* 0x000f62000c1e1500 */
[----:B------:R-:W-:-:S05]  /*0920*/  LEA.HI.X.SX32 R15, R16, R48, 0x1, P1 ;  /* 0x00000030100f7211 */ /* 0x000fca00008f0eff */
[----:B------:R1:W5:Y:S01]  /*0930*/  LDG.E.U16 R14, desc[UR10][R14.64] ;  /* 0x0000000a0e0e7981 */ /* 0x000362000c1e1500 */
[----:B------:R-:W1:Y:S01]  /*0940*/  S2UR UR6, SR_CgaCtaId ;  /* 0x00000000000679c3 */ /* 0x000e620000008800 */
[C---:B0-----:R-:W-:Y:S02]  /*0950*/  LOP3.LUT R4, R0.reuse, 0xc0, RZ, 0xc0, !PT ;  /* 0x000000c000047812 */ /* 0x041fe400078ec0ff */
[----:B------:R-:W-:Y:S01]  /*0960*/  LOP3.LUT R3, R0, 0xff, RZ, 0xc0, !PT ;  /* 0x000000ff00037812 */ /* 0x000fe200078ec0ff */
[----:B------:R-:W-:Y:S01]  /*0970*/  UMOV UR4, 0x400 ;  /* 0x0000040000047882 */ /* 0x000fe20000000000 */
[----:B------:R-:W-:Y:S02]  /*0980*/  SHF.R.U32.HI R5, RZ, 0x2, R4 ;  /* 0x00000002ff057819 */ /* 0x000fe40000011604 */
[----:B------:R-:W-:-:S04]  /*0990*/  SHF.L.U32 R4, R3, 0x1, RZ ;  /* 0x0000000103047819 */ /* 0x000fc800000006ff */
[----:B------:R-:W-:Y:S02]  /*09a0*/  LOP3.LUT R7, R4, R5, RZ, 0x3c, !PT ;  /* 0x0000000504077212 */ /* 0x000fe400078e3cff */
[----:B------:R-:W-:Y:S01]  /*09b0*/  SHF.R.S32.HI R45, RZ, 0x4, R0 ;  /* 0x00000004ff2d7819 */ /* 0x000fe20000011400 */
[----:B-1----:R-:W-:Y:S01]  /*09c0*/  ULEA UR6, UR6, UR4, 0x18 ;  /* 0x0000000406067291 */ /* 0x002fe2000f8ec03f */
[C---:B------:R-:W-:Y:S02]  /*09d0*/  IMAD.SHL.U32 R9, R0.reuse, 0x8, RZ ;  /* 0x0000000800097824 */ /* 0x040fe400078e00ff */
[----:B------:R-:W-:Y:S02]  /*09e0*/  SGXT R5, R45, 0x1 ;  /* 0x000000012d05781a */ /* 0x000fe40000000200 */
[C---:B------:R-:W-:Y:S02]  /*09f0*/  LOP3.LUT R13, R0.reuse, 0xe0, RZ, 0xc0, !PT ;  /* 0x000000e0000d7812 */ /* 0x040fe400078ec0ff */
[----:B------:R-:W-:-:S02]  /*0a00*/  LOP3.LUT R16, R0, 0x3, RZ, 0xc0, !PT ;  /* 0x0000000300107812 */ /* 0x000fc400078ec0ff */
[----:B------:R-:W-:Y:S02]  /*0a10*/  LOP3.LUT R4, R0, 0xc, RZ, 0xc0, !PT ;  /* 0x0000000c00047812 */ /* 0x000fe400078ec0ff */
[----:B------:R-:W-:Y:S01]  /*0a20*/  LOP3.LUT R5, R5, 0x1020, RZ, 0xc0, !PT ;  /* 0x0000102005057812 */ /* 0x000fe200078ec0ff */
[----:B------:R-:W-:Y:S01]  /*0a30*/  IMAD R13, R16, 0x2, R13 ;  /* 0x00000002100d7824 */ /* 0x000fe200078e020d */
[----:B------:R-:W-:Y:S02]  /*0a40*/  LOP3.LUT R9, R9, 0x1f8, RZ, 0xc0, !PT ;  /* 0x000001f809097812 */ /* 0x000fe400078ec0ff */
[----:B------:R-:W-:Y:S01]  /*0a50*/  LOP3.LUT R15, R0, 0xc0, RZ, 0xc0, !PT ;  /* 0x000000c0000f7812 */ /* 0x000fe200078ec0ff */
[C---:B------:R-:W-:Y:S02]  /*0a60*/  IMAD R10, R4.reuse, 0x2, R5 ;  /* 0x00000002040a7824 */ /* 0x040fe400078e0205 */
[----:B------:R-:W-:Y:S01]  /*0a70*/  IMAD R9, R4, 0x400, R9 ;  /* 0x0000040004097824 */ /* 0x000fe200078e0209 */
[----:B------:R-:W-:Y:S01]  /*0a80*/  SHF.R.U32.HI R4, RZ, 0x1, R15 ;  /* 0x00000001ff047819 */ /* 0x000fe2000001160f */
[----:B------:R-:W-:-:S02]  /*0a90*/  IMAD.SHL.U32 R5, R13, 0x10, RZ ;  /* 0x000000100d057824 */ /* 0x000fc400078e00ff */
[----:B------:R-:W-:Y:S01]  /*0aa0*/  IMAD.SHL.U32 R13, R0, 0x10, RZ ;  /* 0x00000010000d7824 */ /* 0x000fe200078e00ff */
[----:B------:R-:W-:Y:S01]  /*0ab0*/  LOP3.LUT R4, R9, R4, RZ, 0x3c, !PT ;  /* 0x0000000409047212 */ /* 0x000fe200078e3cff */
[----:B------:R-:W-:Y:S01]  /*0ac0*/  IMAD.MOV.U32 R118, RZ, RZ, -0x800000 ;  /* 0xff800000ff767424 */ /* 0x000fe200078e00ff */
[----:B------:R-:W-:Y:S01]  /*0ad0*/  LOP3.LUT R5, R10, R5, RZ, 0x3c, !PT ;  /* 0x000000050a057212 */ /* 0x000fe200078e3cff */
[----:B------:R-:W-:Y:S01]  /*0ae0*/  IMAD.MOV.U32 R116, RZ, RZ, -0x800000 ;  /* 0xff800000ff747424 */ /* 0x000fe200078e00ff */
[----:B------:R-:W-:Y:S01]  /*0af0*/  CS2R R96, SRZ ;  /* 0x0000000000607805 */ /* 0x000fe2000001ff00 */
[----:B------:R-:W-:Y:S01]  /*0b00*/  IMAD.MOV.U32 R10, RZ, RZ, 0x3f800000 ;  /* 0x3f800000ff0a7424 */ /* 0x000fe200078e00ff */
[----:B------:R-:W-:Y:S02]  /*0b10*/  CS2R R98, SRZ ;  /* 0x0000000000627805 */ /* 0x000fe4000001ff00 */
[----:B------:R-:W-:Y:S02]  /*0b20*/  CS2R R72, SRZ ;  /* 0x0000000000487805 */ /* 0x000fe4000001ff00 */
[----:B------:R-:W-:-:S02]  /*0b30*/  CS2R R74, SRZ ;  /* 0x00000000004a7805 */ /* 0x000fc4000001ff00 */
[----:B------:R-:W-:Y:S02]  /*0b40*/  CS2R R76, SRZ ;  /* 0x00000000004c7805 */ /* 0x000fe4000001ff00 */
[----:B------:R-:W-:Y:S02]  /*0b50*/  CS2R R78, SRZ ;  /* 0x00000000004e7805 */ /* 0x000fe4000001ff00 */
[----:B------:R-:W-:Y:S02]  /*0b60*/  CS2R R80, SRZ ;  /* 0x0000000000507805 */ /* 0x000fe4000001ff00 */
        /* <DEDUP_REMOVED lines=9> */
[----:B------:R-:W-:Y:S02]  /*0c00*/  ISETP.GE.U32.AND P4, PT, R3, 0x20, PT ;  /* 0x000000200300780c */ /* 0x000fe40003f86070 */
[C---:B------:R-:W-:Y:S02]  /*0c10*/  LOP3.LUT R9, R0.reuse, 0xe0, RZ, 0xc0, !PT ;  /* 0x000000e000097812 */ /* 0x040fe400078ec0ff */
[----:B------:R-:W-:Y:S01]  /*0c20*/  LOP3.LUT R13, R13, 0x70, RZ, 0xc0, !PT ;  /* 0x000000700d0d7812 */ /* 0x000fe200078ec0ff */
[----:B--2---:R-:W-:Y:S04]  /*0c30*/  STS.U16 [R7+UR6], R17 ;  /* 0x0000001107007988 */ /* 0x004fe80008000406 */
[----:B---3--:R-:W-:Y:S04]  /*0c40*/  STS.U16 [R7+UR6+0x200], R18 ;  /* 0x0002001207007988 */ /* 0x008fe80008000406 */
[----:B----4-:R0:W-:Y:S04]  /*0c50*/  STS.U16 [R7+UR6+0x400], R20 ;  /* 0x0004001407007988 */ /* 0x0101e80008000406 */
[----:B-----5:R-:W-:Y:S04]  /*0c60*/  STS.U16 [R7+UR6+0x600], R21 ;  /* 0x0006001507007988 */ /* 0x020fe80008000406 */
[----:B------:R-:W-:Y:S01]  /*0c70*/  STS.U16 [R7+UR6+0x800], R22 ;  /* 0x0008001607007988 */ /* 0x000fe20008000406 */
[----:B0-----:R-:W-:-:S03]  /*0c80*/  SHF.L.U32 R20, R0, 0x3, RZ ;  /* 0x0000000300147819 */ /* 0x001fc600000006ff */
[----:B------:R-:W-:Y:S04]  /*0c90*/  STS.U16 [R7+UR6+0xa00], R23 ;  /* 0x000a001707007988 */ /* 0x000fe80008000406 */
[----:B------:R-:W-:Y:S04]  /*0ca0*/  STS.U16 [R7+UR6+0xc00], R24 ;  /* 0x000c001807007988 */ /* 0x000fe80008000406 */
[----:B------:R-:W-:Y:S04]  /*0cb0*/  STS.U16 [R7+UR6+0xe00], R25 ;  /* 0x000e001907007988 */ /* 0x000fe80008000406 */
[----:B------:R-:W-:Y:S04]  /*0cc0*/  STS.U16 [R7+UR6+0x1000], R26 ;  /* 0x0010001a07007988 */ /* 0x000fe80008000406 */
[----:B------:R-:W-:Y:S04]  /*0cd0*/  STS.U16 [R7+UR6+0x1200], R27 ;  /* 0x0012001b07007988 */ /* 0x000fe80008000406 */
[----:B------:R0:W-:Y:S04]  /*0ce0*/  STS.U16 [R7+UR6+0x1400], R28 ;  /* 0x0014001c07007988 */ /* 0x0001e80008000406 */
[----:B------:R1:W-:Y:S04]  /*0cf0*/  STS.U16 [R7+UR6+0x1600], R29 ;  /* 0x0016001d07007988 */ /* 0x0003e80008000406 */
[----:B------:R2:W-:Y:S01]  /*0d00*/  STS.U16 [R7+UR6+0x1800], R30 ;  /* 0x0018001e07007988 */ /* 0x0005e20008000406 */
[----:B0-----:R-:W-:-:S03]  /*0d10*/  IMAD.MOV.U32 R28, RZ, RZ, 0x3f800000 ;  /* 0x3f800000ff1c7424 */ /* 0x001fc600078e00ff */
[----:B------:R0:W-:Y:S01]  /*0d20*/  STS.U16 [R7+UR6+0x1a00], R31 ;  /* 0x001a001f07007988 */ /* 0x0001e20008000406 */
[----:B-1----:R-:W-:-:S03]  /*0d30*/  IMAD.MOV.U32 R29, RZ, RZ, 0x3f800000 ;  /* 0x3f800000ff1d7424 */ /* 0x002fc600078e00ff */
[----:B------:R-:W-:Y:S01]  /*0d40*/  STS.U16 [R7+UR6+0x1c00], R32 ;  /* 0x001c002007007988 */ /* 0x000fe20008000406 */
[----:B--2---:R-:W-:-:S03]  /*0d50*/  MOV R30, 0xff800000 ;  /* 0xff800000001e7802 */ /* 0x004fc60000000f00 */
[----:B------:R-:W-:Y:S01]  /*0d60*/  STS.U16 [R7+UR6+0x1e00], R33 ;  /* 0x001e002107007988 */ /* 0x000fe20008000406 */
[----:B0-----:R-:W-:-:S03]  /*0d70*/  IMAD.MOV.U32 R31, RZ, RZ, -0x800000 ;  /* 0xff800000ff1f7424 */ /* 0x001fc600078e00ff */
[----:B------:R-:W-:Y:S04]  /*0d80*/  STS.U16 [R7+UR6+0x2000], R34 ;  /* 0x0020002207007988 */ /* 0x000fe80008000406 */
        /* <DEDUP_REMOVED lines=10> */
[----:B------:R0:W-:Y:S02]  /*0e30*/  STS.U16 [R7+UR6+0x3e00], R11 ;  /* 0x003e000b07007988 */ /* 0x0001e40008000406 */
[----:B0-----:R-:W-:-:S05]  /*0e40*/  VIADD R11, R19, 0x20 ;  /* 0x00000020130b7836 */ /* 0x001fca0000000000 */
[----:B------:R-:W-:Y:S01]  /*0e50*/  ISETP.GE.AND P0, PT, R11, 0x1, PT ;  /* 0x000000010b00780c */ /* 0x000fe20003f06270 */
[----:B------:R0:W-:Y:S01]  /*0e60*/  STS.U16 [R7+UR6+0x3c00], R14 ;  /* 0x003c000e07007988 */ /* 0x0001e20008000406 */
[----:B------:R-:W-:-:S03]  /*0e70*/  IMAD.MOV.U32 R12, RZ, RZ, 0x3f800000 ;  /* 0x3f800000ff0c7424 */ /* 0x000fc600078e00ff */
[----:B------:R-:W-:Y:S04]  /*0e80*/  STS.U16 [R7+UR6+0x3600], R44 ;  /* 0x0036002c07007988 */ /* 0x000fe80008000406 */
[----:B------:R1:W-:Y:S01]  /*0e90*/  STS.U16 [R7+UR6+0x3800], R6 ;  /* 0x0038000607007988 */ /* 0x0003e20008000406 */
[----:B0-----:R-:W-:-:S03]  /*0ea0*/  SHF.R.U32.HI R14, RZ, 0x1, R0 ;  /* 0x00000001ff0e7819 */ /* 0x001fc60000011600 */
[----:B------:R0:W-:Y:S01]  /*0eb0*/  STS.U16 [R7+UR6+0x3a00], R8 ;  /* 0x003a000807007988 */ /* 0x0001e20008000406 */
[----:B------:R-:W-:Y:S02]  /*0ec0*/  LOP3.LUT R14, R14, 0xc, RZ, 0xc0, !PT ;  /* 0x0000000c0e0e7812 */ /* 0x000fe400078ec0ff */
[C---:B-1----:R-:W-:Y:S02]  /*0ed0*/  LOP3.LUT R6, R0.reuse, 0x1c, RZ, 0xc0, !PT ;  /* 0x0000001c00067812 */ /* 0x042fe400078ec0ff */
[----:B0-----:R-:W-:Y:S01]  /*0ee0*/  LOP3.LUT R8, R0, 0x3, RZ, 0xc0, !PT ;  /* 0x0000000300087812 */ /* 0x001fe200078ec0ff */
[----:B------:R-:W-:Y:S06]  /*0ef0*/  @!P0 BRA `(.L_x_0) ;  /* 0x0000002400e48947 */ /* 0x000fec0003800000 */
[----:B------:R-:W-:Y:S01]  /*0f00*/  LEA.HI R16, R6, 0x18, RZ, 0x1e ;  /* 0x0000001806107811 */ /* 0x000fe200078ff0ff */
[----:B------:R-:W-:Y:S01]  /*0f10*/  IMAD.SHL.U32 R12, R0, 0x2, RZ ;  /* 0x00000002000c7824 */ /* 0x000fe200078e00ff */
[C---:B------:R-:W-:Y:S01]  /*0f20*/  LEA.HI R10, R6.reuse, 0x10, RZ, 0x1e ;  /* 0x00000010060a7811 */ /* 0x040fe200078ff0ff */
[----:B------:R-:W0:Y:S01]  /*0f30*/  LDC R29, c[0x0][0x268] ;  /* 0x00009a00ff1d7b82 */ /* 0x000e220000000800 */
[C---:B------:R-:W-:Y:S01]  /*0f40*/  LEA.HI R18, R6.reuse, 0x8, RZ, 0x1e ;  /* 0x0000000806127811 */ /* 0x040fe200078ff0ff */
[C---:B------:R-:W-:Y:S01]  /*0f50*/  IMAD.IADD R16, R19.reuse, 0x1, R16 ;  /* 0x0000000113107824 */ /* 0x040fe200078e0210 */
[----:B------:R-:W-:Y:S01]  /*0f60*/  LEA.HI R15, R6, R19, RZ, 0x1e ;  /* 0x00000013060f7211 */ /* 0x000fe200078ff0ff */
[C---:B------:R-:W-:Y:S01]  /*0f70*/  IMAD.IADD R17, R19.reuse, 0x1, R10 ;  /* 0x0000000113117824 */ /* 0x040fe200078e020a */
[----:B------:R-:W-:Y:S01]  /*0f80*/  LOP3.LUT R20, R20, 0x30, RZ, 0xc0, !PT ;  /* 0x0000003014147812 */ /* 0x000fe200078ec0ff */
[----:B------:R-:W-:Y:S01]  /*0f90*/  IMAD.IADD R18, R19, 0x1, R18 ;  /* 0x0000000113127824 */ /* 0x000fe200078e0212 */
[C---:B------:R-:W-:Y:S01]  /*0fa0*/  LOP3.LUT R19, R0.reuse, 0x7, RZ, 0xc0, !PT ;  /* 0x0000000700137812 */ /* 0x040fe200078ec0ff */
[----:B------:R-:W1:Y:S01]  /*0fb0*/  LDC.64 R6, c[0x0][0x250] ;  /* 0x00009400ff067b82 */ /* 0x000e620000000a00 */
[----:B------:R-:W-:Y:S01]  /*0fc0*/  LOP3.LUT R21, R0, 0x10, RZ, 0xc0, !PT ;  /* 0x0000001000157812 */ /* 0x000fe200078ec0ff */
[----:B------:R-:W-:Y:S01]  /*0fd0*/  ULDC UR4, c[0x0][0x258] ;  /* 0x0000960000047ab9 */ /* 0x000fe20000000800 */
[----:B------:R-:W-:Y:S01]  /*0fe0*/  ISETP.GE.U32.AND P5, PT, R3, 0x40, PT ;  /* 0x000000400300780c */ /* 0x000fe20003fa6070 */
[----:B------:R-:W-:Y:S01]  /*0ff0*/  IMAD R23, R19, 0x40, R20 ;  /* 0x0000004013177824 */ /* 0x000fe200078e0214 */
[----:B------:R-:W-:Y:S01]  /*1000*/  LEA R27, R21, UR6, 0x7 ;  /* 0x00000006151b7c11 */ /* 0x000fe2000f8e38ff */
[----:B------:R-:W-:Y:S01]  /*1010*/  IMAD.SHL.U32 R25, R19, 0x10, RZ ;  /* 0x0000001013197824 */ /* 0x000fe200078e00ff */
[C---:B------:R-:W-:Y:S01]  /*1020*/  ISETP.EQ.U32.AND P6, PT, R8.reuse, RZ, !P5 ;  /* 0x000000ff0800720c */ /* 0x040fe20006fc2070 */
[----:B------:R-:W-:Y:S01]  /*1030*/  ULDC.64 UR8, c[0x0][0x218] ;  /* 0x0000860000087ab9 */ /* 0x000fe20000000a00 */
[----:B------:R-:W-:Y:S01]  /*1040*/  LOP3.LUT R20, R23, 0x10, R12, 0x78, !PT ;  /* 0x0000001017147812 */ /* 0x000fe200078e780c */
[----:B------:R-:W-:Y:S01]  /*1050*/  IMAD R8, R8, 0x20, R27 ;  /* 0x0000002008087824 */ /* 0x000fe200078e021b */
[----:B------:R-:W-:Y:S01]  /*1060*/  LOP3.LUT R10, R0, 0x20, RZ, 0xc0, !PT ;  /* 0x00000020000a7812 */ /* 0x000fe200078ec0ff */
[----:B------:R-:W2:Y:S01]  /*1070*/  LDC.64 R26, c[0x0][0x220] ;  /* 0x00008800ff1a7b82 */ /* 0x000ea20000000a00 */
[----:B------:R-:W-:Y:S01]  /*1080*/  IMAD.MOV.U32 R28, RZ, RZ, 0x3f800000 ;  /* 0x3f800000ff1c7424 */ /* 0x000fe200078e00ff */
[----:B------:R-:W-:Y:S01]  /*1090*/  CS2R R96, SRZ ;  /* 0x0000000000607805 */ /* 0x000fe2000001ff00 */
[----:B------:R-:W-:Y:S01]  /*10a0*/  IMAD R30, R21, 0x20, R20 ;  /* 0x00000020151e7824 */ /* 0x000fe200078e0214 */
[----:B------:R-:W-:Y:S01]  /*10b0*/  SHF.R.S32.HI R20, RZ, 0x2, R0 ;  /* 0x00000002ff147819 */ /* 0x000fe20000011400 */
[----:B------:R-:W-:Y:S01]  /*10c0*/  IMAD R23, R9, 0x8, R8 ;  /* 0x0000000809177824 */ /* 0x000fe200078e0208 */
[----:B------:R-:W-:Y:S01]  /*10d0*/  LEA R22, R19, R10, 0x2 ;  /* 0x0000000a13167211 */ /* 0x000fe200078e10ff */
[----:B------:R-:W-:Y:S01]  /*10e0*/  IMAD R9, R3, UR4, RZ ;  /* 0x0000000403097c24 */ /* 0x000fe2000f8e02ff */
[----:B------:R-:W-:Y:S01]  /*10f0*/  SGXT R8, R20, 0x1 ;  /* 0x000000011408781a */ /* 0x000fe20000000200 */
[----:B------:R-:W-:Y:S01]  /*1100*/  ULDC.64 UR4, c[0x0][0x260] ;  /* 0x0000980000047ab9 */ /* 0x000fe20000000a00 */
[----:B------:R-:W-:Y:S01]  /*1110*/  LOP3.LUT R19, R25, 0x30, R12, 0x78, !PT ;  /* 0x0000003019137812 */ /* 0x000fe200078e780c */
[----:B------:R-:W-:Y:S01]  /*1120*/  IMAD.SHL.U32 R155, R9, 0x2, RZ ;  /* 0x00000002099b7824 */ /* 0x000fe200078e00ff */
[----:B------:R-:W-:Y:S01]  /*1130*/  LOP3.LUT R21, R8, 0x90, RZ, 0xc0, !PT ;  /* 0x0000009008157812 */ /* 0x000fe200078ec0ff */
[----:B-1----:R-:W-:Y:S01]  /*1140*/  IMAD R6, R6, UR7, RZ ;  /* 0x0000000706067c24 */ /* 0x002fe2000f8e02ff */
[----:B------:R-:W-:Y:S01]  /*1150*/  SHF.R.U32.HI R10, RZ, 0x1, R10 ;  /* 0x00000001ff0a7819 */ /* 0x000fe2000001160a */
[----:B------:R-:W-:Y:S01]  /*1160*/  IMAD.U32 R19, R22, 0x80, R19 ;  /* 0x0000008016137824 */ /* 0x000fe200078e0013 */
[C---:B------:R-:W-:Y:S01]  /*1170*/  LOP3.LUT R20, R21.reuse, 0x10, R12, 0x78, !PT ;  /* 0x0000001015147812 */ /* 0x040fe200078e780c */
[C---:B------:R-:W-:Y:S01]  /*1180*/  IMAD.SHL.U32 R12, R0.reuse, 0x20, RZ ;  /* 0x00000020000c7824 */ /* 0x040fe200078e00ff */
[----:B------:R-:W-:Y:S01]  /*1190*/  LOP3.LUT R8, R0, 0xf, RZ, 0xc0, !PT ;  /* 0x0000000f00087812 */ /* 0x000fe200078ec0ff */
[----:B------:R-:W-:Y:S01]  /*11a0*/  IMAD.SHL.U32 R154, R6, 0x2, RZ ;  /* 0x00000002069a7824 */ /* 0x000fe200078e00ff */
[----:B------:R-:W-:Y:S01]  /*11b0*/  SHF.R.U32.HI R22, RZ, 0x4, R0 ;  /* 0x00000004ff167819 */ /* 0x000fe20000011600 */
[----:B------:R-:W-:Y:S01]  /*11c0*/  UIMAD UR4, UR7, UR4, URZ ;  /* 0x00000004070472a4 */ /* 0x000fe2000f8e023f */
[----:B------:R-:W-:Y:S01]  /*11d0*/  LOP3.LUT R21, R21, R10, RZ, 0x3c, !PT ;  /* 0x0000000a15157212 */ /* 0x000fe200078e3cff */
[----:B------:R-:W-:Y:S01]  /*11e0*/  IMAD R10, R8, UR5, RZ ;  /* 0x00000005080a7c24 */ /* 0x000fe2000f8e02ff */
[----:B------:R-:W-:Y:S01]  /*11f0*/  SGXT.U32 R8, R22, 0x4 ;  /* 0x000000041608781a */ /* 0x000fe20000000000 */
[----:B------:R-:W-:Y:S01]  /*1200*/  IMAD.HI R9, R9, 0x2, RZ ;  /* 0x0000000209097827 */ /* 0x000fe200078e02ff */
[----:B------:R-:W-:-:S02]  /*1210*/  LOP3.LUT R12, R12, 0x360, RZ, 0xc0, !PT ;  /* 0x000003600c0c7812 */ /* 0x000fc400078ec0ff */
[----:B------:R-:W-:Y:S02]  /*1220*/  CS2R R98, SRZ ;  /* 0x0000000000627805 */ /* 0x000fe4000001ff00 */
[----:B------:R-:W-:Y:S01]  /*1230*/  IADD3 R154, P0, P1, R155, UR8, R154 ;  /* 0x000000089b9a7c10 */ /* 0x000fe2000f91e09a */
[----:B------:R-:W-:Y:S01]  /*1240*/  IMAD.HI R6, R6, 0x2, RZ ;  /* 0x0000000206067827 */ /* 0x000fe200078e02ff */
[----:B------:R-:W-:Y:S01]  /*1250*/  IADD3 R21, R21, UR6, R12 ;  /* 0x0000000615157c10 */ /* 0x000fe2000fffe00c */
[----:B------:R-:W-:Y:S01]  /*1260*/  USHF.L.U32 UR8, UR4, 0x1, URZ ;  /* 0x0000000104087899 */ /* 0x000fe2000800063f */
[----:B------:R-:W-:Y:S01]  /*1270*/  CS2R R80, SRZ ;  /* 0x0000000000507805 */ /* 0x000fe2000001ff00 */
[----:B0-----:R-:W-:Y:S01]  /*1280*/  IMAD R12, R8, R29, RZ ;  /* 0x0000001d080c7224 */ /* 0x001fe200078e02ff */
[----:B------:R-:W-:Y:S01]  /*1290*/  IADD3.X R155, R9, UR9, R6, P0, P1 ;  /* 0x00000009099b7c10 */ /* 0x000fe200087e2406 */
[----:B------:R-:W-:Y:S01]  /*12a0*/  IMAD.IADD R20, R20, 0x1, R23 ;  /* 0x0000000114147824 */ /* 0x000fe200078e0217 */
[----:B------:R-:W-:Y:S01]  /*12b0*/  SHF.L.U32 R23, R10, 0x1, RZ ;  /* 0x000000010a177819 */ /* 0x000fe200000006ff */
[----:B------:R-:W-:Y:S01]  /*12c0*/  IMAD R22, R29, 0x10, R12 ;  /* 0x000000101d167824 */ /* 0x000fe200078e020c */
[----:B------:R-:W-:Y:S01]  /*12d0*/  LEA.HI R6, R0, 0x30, RZ, 0x1c ;  /* 0x0000003000067811 */ /* 0x000fe200078fe0ff */
[----:B------:R-:W-:Y:S01]  /*12e0*/  UIMAD.WIDE UR4, UR4, 0x2, URZ ;  /* 0x00000002040478a5 */ /* 0x000fe2000f8e023f */
[----:B--2---:R-:W-:Y:S01]  /*12f0*/  IADD3 R63, P2, P3, R23, UR8, R26 ;  /* 0x00000008173f7c10 */ /* 0x004fe2000fb5e01a */
[----:B------:R-:W-:Y:S01]  /*1300*/  IMAD.HI R10, R10, 0x2, RZ ;  /* 0x000000020a0a7827 */ /* 0x000fe200078e02ff */
[----:B------:R-:W-:-:S02]  /*1310*/  LEA.HI R8, R0, 0x70, RZ, 0x1c ;  /* 0x0000007000087811 */ /* 0x000fc400078fe0ff */
[----:B------:R-:W-:Y:S02]  /*1320*/  CS2R R82, SRZ ;  /* 0x0000000000527805 */ /* 0x000fe4000001ff00 */
[----:B------:R-:W-:Y:S01]  /*1330*/  LEA.HI R9, R0, 0xb0, RZ, 0x1c ;  /* 0x000000b000097811 */ /* 0x000fe200078fe0ff */
[-C--:B------:R-:W-:Y:S01]  /*1340*/  IMAD R23, R6, R29.reuse, RZ ;  /* 0x0000001d06177224 */ /* 0x080fe200078e02ff */
[----:B------:R-:W-:Y:S01]  /*1350*/  IADD3.X R27, R10, UR5, R27, P2, P3 ;  /* 0x000000050a1b7c10 */ /* 0x000fe200097e641b */
[C---:B------:R-:W-:Y:S01]  /*1360*/  IMAD R6, R29.reuse, 0x10, R22 ;  /* 0x000000101d067824 */ /* 0x040fe200078e0216 */
[----:B------:R-:W-:Y:S01]  /*1370*/  LEA.HI R10, R0, 0xf0, RZ, 0x1c ;  /* 0x000000f0000a7811 */ /* 0x000fe200078fe0ff */
[----:B------:R-:W-:Y:S01]  /*1380*/  IMAD R24, R8, R29, RZ ;  /* 0x0000001d08187224 */ /* 0x000fe200078e02ff */
[-C--:B------:R-:W-:Y:S01]  /*1390*/  LEA R32, P2, R12, R63.reuse, 0x1 ;  /* 0x0000003f0c207211 */ /* 0x080fe200078408ff */
[----:B------:R-:W-:Y:S01]  /*13a0*/  IMAD R8, R29, 0x20, R6 ;  /* 0x000000201d087824 */ /* 0x000fe200078e0206 */
[----:B------:R-:W-:Y:S01]  /*13b0*/  LEA R34, P3, R22, R63, 0x1 ;  /* 0x0000003f16227211 */ /* 0x000fe200078608ff */
[----:B------:R-:W-:Y:S01]  /*13c0*/  IMAD R25, R9, R29, RZ ;  /* 0x0000001d09197224 */ /* 0x000fe200078e02ff */
[----:B------:R-:W-:Y:S01]  /*13d0*/  LEA.HI.X.SX32 R33, R12, R27, 0x1, P2 ;  /* 0x0000001b0c217211 */ /* 0x000fe200010f0eff */
[C---:B------:R-:W-:Y:S01]  /*13e0*/  IMAD R9, R29.reuse, 0x10, R8 ;  /* 0x000000101d097824 */ /* 0x040fe200078e0208 */
[----:B------:R-:W-:Y:S01]  /*13f0*/  LEA R40, P2, R6, R63, 0x1 ;  /* 0x0000003f06287211 */ /* 0x000fe200078408ff */
[----:B------:R-:W-:Y:S01]  /*1400*/  IMAD R26, R10, R29, RZ ;  /* 0x0000001d0a1a7224 */ /* 0x000fe200078e02ff */
[-C--:B------:R-:W-:Y:S01]  /*1410*/  LEA.HI.X.SX32 R35, R22, R27.reuse, 0x1, P3 ;  /* 0x0000001b16237211 */ /* 0x080fe200018f0eff */
[----:B------:R-:W-:Y:S01]  /*1420*/  IMAD R10, R29, 0x10, R9 ;  /* 0x000000101d0a7824 */ /* 0x000fe200078e0209 */
[----:B------:R-:W-:Y:S01]  /*1430*/  LEA.HI.X.SX32 R41, R6, R27, 0x1, P2 ;  /* 0x0000001b06297211 */ /* 0x000fe200010f0eff */
[----:B------:R-:W-:Y:S01]  /*1440*/  IMAD R69, R7, 0xa, RZ ;  /* 0x0000000a07457824 */ /* 0x000fe200078e02ff */
[CC--:B------:R-:W-:Y:S01]  /*1450*/  LEA R42, P3, R8.reuse, R63.reuse, 0x1 ;  /* 0x0000003f082a7211 */ /* 0x0c0fe200078608ff */
[----:B------:R-:W-:Y:S01]  /*1460*/  IMAD R12, R29, 0x20, R10 ;  /* 0x000000201d0c7824 */ /* 0x000fe200078e020a */
[----:B------:R-:W-:Y:S01]  /*1470*/  LEA R44, P2, R9, R63, 0x1 ;  /* 0x0000003f092c7211 */ /* 0x000fe200078408ff */
[----:B------:R-:W-:Y:S01]  /*1480*/  IMAD R137, R7, 0x12, RZ ;  /* 0x0000001207897824 */ /* 0x000fe200078e02ff */
[----:B------:R-:W-:Y:S01]  /*1490*/  LEA.HI.X.SX32 R43, R8, R27, 0x1, P3 ;  /* 0x0000001b082b7211 */ /* 0x000fe200018f0eff */
[----:B------:R-:W-:Y:S01]  /*14a0*/  IMAD R6, R29, 0x10, R12 ;  /* 0x000000101d067824 */ /* 0x000fe200078e020c */
[-C--:B------:R-:W-:Y:S01]  /*14b0*/  LEA R38, P0, R24, R63.reuse, 0x1 ;  /* 0x0000003f18267211 */ /* 0x080fe200078008ff */
[C---:B------:R-:W-:Y:S01]  /*14c0*/  IMAD R135, R7.reuse, 0x14, RZ ;  /* 0x0000001407877824 */ /* 0x040fe200078e02ff */
[C---:B------:R-:W-:Y:S01]  /*14d0*/  LEA R46, P3, R10.reuse, R63, 0x1 ;  /* 0x0000003f0a2e7211 */ /* 0x040fe200078608ff */
[----:B------:R-:W-:Y:S01]  /*14e0*/  IMAD R133, R7, 0x16, RZ ;  /* 0x0000001607857824 */ /* 0x000fe200078e02ff */
[----:B------:R-:W-:Y:S01]  /*14f0*/  LEA R8, R29, R6, 0x4 ;  /* 0x000000061d087211 */ /* 0x000fe200078e20ff */
[----:B------:R-:W-:Y:S01]  /*1500*/  IMAD R67, R7, 0x9, RZ ;  /* 0x0000000907437824 */ /* 0x000fe200078e02ff */
[-C--:B------:R-:W-:Y:S01]  /*1510*/  LEA.HI.X.SX32 R45, R9, R27.reuse, 0x1, P2 ;  /* 0x0000001b092d7211 */ /* 0x080fe200010f0eff */
[----:B------:R-:W-:Y:S01]  /*1520*/  IMAD R71, R7, 0xb, RZ ;  /* 0x0000000b07477824 */ /* 0x000fe200078e02ff */
[-C--:B------:R-:W-:Y:S01]  /*1530*/  LEA.HI.X.SX32 R47, R10, R27.reuse, 0x1, P3 ;  /* 0x0000001b0a2f7211 */ /* 0x080fe200018f0eff */
[----:B------:R-:W-:Y:S01]  /*1540*/  IMAD R9, R29, 0x20, R8 ;  /* 0x000000201d097824 */ /* 0x000fe200078e0208 */
[----:B------:R-:W-:Y:S01]  /*1550*/  LEA.HI.X.SX32 R39, R24, R27, 0x1, P0 ;  /* 0x0000001b18277211 */ /* 0x000fe200000f0eff */
[----:B------:R-:W-:Y:S01]  /*1560*/  IMAD R73, R7, 0xc, RZ ;  /* 0x0000000c07497824 */ /* 0x000fe200078e02ff */
[-C--:B------:R-:W-:Y:S01]  /*1570*/  LEA R36, P1, R23, R63.reuse, 0x1 ;  /* 0x0000003f17247211 */ /* 0x080fe200078208ff */
[----:B------:R-:W-:Y:S01]  /*1580*/  IMAD R10, R29, 0x10, R9 ;  /* 0x000000101d0a7824 */ /* 0x000fe200078e0209 */
[-C--:B------:R-:W-:Y:S01]  /*1590*/  LEA R50, P3, R12, R63.reuse, 0x1 ;  /* 0x0000003f0c327211 */ /* 0x080fe200078608ff */
[C---:B------:R-:W-:Y:S01]  /*15a0*/  IMAD R131, R7.reuse, 0x18, RZ ;  /* 0x0000001807837824 */ /* 0x040fe200078e02ff */
[----:B------:R-:W-:Y:S01]  /*15b0*/  LEA R54, P0, R6, R63, 0x1 ;  /* 0x0000003f06367211 */ /* 0x000fe200078008ff */
[----:B------:R-:W-:Y:S01]  /*15c0*/  IMAD R129, R7, 0x1a, RZ ;  /* 0x0000001a07817824 */ /* 0x000fe200078e02ff */
[-C--:B------:R-:W-:Y:S01]  /*15d0*/  LEA.HI.X.SX32 R37, R23, R27.reuse, 0x1, P1 ;  /* 0x0000001b17257211 */ /* 0x080fe200008f0eff */
[C---:B------:R-:W-:Y:S01]  /*15e0*/  IMAD R23, R7.reuse, 0x5, RZ ;  /* 0x0000000507177824 */ /* 0x040fe200078e02ff */
[-C--:B------:R-:W-:Y:S01]  /*15f0*/  LEA.HI.X.SX32 R51, R12, R27.reuse, 0x1, P3 ;  /* 0x0000001b0c337211 */ /* 0x080fe200018f0eff */
[----:B------:R-:W-:Y:S01]  /*1600*/  IMAD R75, R7, 0xd, RZ ;  /* 0x0000000d074b7824 */ /* 0x000fe200078e02ff */
[----:B------:R-:W-:Y:S01]  /*1610*/  LEA.HI.X.SX32 R55, R6, R27, 0x1, P0 ;  /* 0x0000001b06377211 */ /* 0x000fe200000f0eff */
[----:B------:R-:W-:Y:S01]  /*1620*/  IMAD R6, R29, 0x10, R10 ;  /* 0x000000101d067824 */ /* 0x000fe200078e020a */
[-C--:B------:R-:W-:Y:S01]  /*1630*/  LEA R48, P1, R25, R63.reuse, 0x1 ;  /* 0x0000003f19307211 */ /* 0x080fe200078208ff */
[C---:B------:R-:W-:Y:S01]  /*1640*/  IMAD R79, R7.reuse, 0x1c, RZ ;  /* 0x0000001c074f7824 */ /* 0x040fe200078e02ff */
[C---:B------:R-:W-:Y:S01]  /*1650*/  LEA R56, P3, R8.reuse, R63, 0x1 ;  /* 0x0000003f08387211 */ /* 0x040fe200078608ff */
[----:B------:R-:W-:Y:S01]  /*1660*/  IMAD R77, R7, 0xe, RZ ;  /* 0x0000000e074d7824 */ /* 0x000fe200078e02ff */
[-C--:B------:R-:W-:Y:S01]  /*1670*/  LEA.HI.X.SX32 R49, R25, R27.reuse, 0x1, P1 ;  /* 0x0000001b19317211 */ /* 0x080fe200008f0eff */
[C---:B------:R-:W-:Y:S01]  /*1680*/  IMAD.SHL.U32 R25, R7.reuse, 0x2, RZ ;  /* 0x0000000207197824 */ /* 0x040fe200078e00ff */
[----:B------:R-:W-:Y:S01]  /*1690*/  LEA.HI.X.SX32 R57, R8, R27, 0x1, P3 ;  /* 0x0000001b08397211 */ /* 0x000fe200018f0eff */
[C---:B------:R-:W-:Y:S01]  /*16a0*/  IMAD R29, R7.reuse, 0x7, RZ ;  /* 0x00000007071d7824 */ /* 0x040fe200078e02ff */
[-C--:B------:R-:W-:Y:S01]  /*16b0*/  LEA R52, P2, R26, R63.reuse, 0x1 ;  /* 0x0000003f1a347211 */ /* 0x080fe200078408ff */
[----:B------:R-:W-:Y:S01]  /*16c0*/  IMAD R95, R7, 0x1e, RZ ;  /* 0x0000001e075f7824 */ /* 0x000fe200078e02ff */
[-C--:B------:R-:W-:Y:S01]  /*16d0*/  LEA R58, P0, R9, R63.reuse, 0x1 ;  /* 0x0000003f093a7211 */ /* 0x080fe200078008ff */
[C---:B------:R-:W-:Y:S01]  /*16e0*/  IMAD.SHL.U32 R65, R7.reuse, 0x8, RZ ;  /* 0x0000000807417824 */ /* 0x040fe200078e00ff */
[-C--:B------:R-:W-:Y:S01]  /*16f0*/  LEA R60, P1, R10, R63.reuse, 0x1 ;  /* 0x0000003f0a3c7211 */ /* 0x080fe200078208ff */
[C---:B------:R-:W-:Y:S01]  /*1700*/  IMAD.SHL.U32 R31, R7.reuse, 0x4, RZ ;  /* 0x00000004071f7824 */ /* 0x040fe200078e00ff */
[----:B------:R-:W-:Y:S01]  /*1710*/  LEA R62, P3, R6, R63, 0x1 ;  /* 0x0000003f063e7211 */ /* 0x000fe200078608ff */
[----:B------:R-:W-:Y:S01]  /*1720*/  IMAD R105, R7, 0xf, RZ ;  /* 0x0000000f07697824 */ /* 0x000fe200078e02ff */
[-C--:B------:R-:W-:Y:S01]  /*1730*/  LEA.HI.X.SX32 R53, R26, R27.reuse, 0x1, P2 ;  /* 0x0000001b1a357211 */ /* 0x080fe200010f0eff */
[----:B------:R-:W-:Y:S01]  /*1740*/  IMAD.MOV.U32 R8, RZ, RZ, RZ ;  /* 0x000000ffff087224 */ /* 0x000fe200078e00ff */
[-C--:B------:R-:W-:Y:S01]  /*1750*/  LEA.HI.X.SX32 R59, R9, R27.reuse, 0x1, P0 ;  /* 0x0000001b093b7211 */ /* 0x080fe200000f0eff */
[C---:B------:R-:W-:Y:S01]  /*1760*/  IMAD R9, R7.reuse, 0x3, RZ ;  /* 0x0000000307097824 */ /* 0x040fe200078e02ff */
[-C--:B------:R-:W-:Y:S01]  /*1770*/  LEA.HI.X.SX32 R61, R10, R27.reuse, 0x1, P1 ;  /* 0x0000001b0a3d7211 */ /* 0x080fe200008f0eff */
[----:B------:R-:W-:Y:S01]  /*1780*/  IMAD.MOV.U32 R12, RZ, RZ, 0x3f800000 ;  /* 0x3f800000ff0c7424 */ /* 0x000fe200078e00ff */
[----:B------:R-:W-:Y:S01]  /*1790*/  LEA.HI.X.SX32 R63, R6, R27, 0x1, P3 ;  /* 0x0000001b063f7211 */ /* 0x000fe200018f0eff */
[----:B------:R-:W-:Y:S01]  /*17a0*/  IMAD R27, R7, 0x6, RZ ;  /* 0x00000006071b7824 */ /* 0x000fe200078e02ff */
[----:B------:R-:W-:-:S02]  /*17b0*/  IADD3 R144, P3, R69, R154, RZ ;  /* 0x0000009a45907210 */ /* 0x000fc40007f7e0ff */
[----:B------:R-:W-:Y:S02]  /*17c0*/  CS2R R84, SRZ ;  /* 0x0000000000547805 */ /* 0x000fe4000001ff00 */
[-C--:B------:R-:W-:Y:S02]  /*17d0*/  IADD3 R136, P0, R137, R154.reuse, RZ ;  /* 0x0000009a89887210 */ /* 0x080fe40007f1e0ff */
[----:B------:R-:W-:Y:S02]  /*17e0*/  CS2R R86, SRZ ;  /* 0x0000000000567805 */ /* 0x000fe4000001ff00 */
[-C--:B------:R-:W-:Y:S02]  /*17f0*/  IADD3 R134, P2, R135, R154.reuse, RZ ;  /* 0x0000009a87867210 */ /* 0x080fe40007f5e0ff */
[----:B------:R-:W-:Y:S02]  /*1800*/  CS2R R88, SRZ ;  /* 0x0000000000587805 */ /* 0x000fe4000001ff00 */
[----:B------:R-:W-:-:S02]  /*1810*/  IADD3 R132, P1, R133, R154, RZ ;  /* 0x0000009a85847210 */ /* 0x000fc40007f3e0ff */
[----:B------:R-:W-:Y:S02]  /*1820*/  CS2R R90, SRZ ;  /* 0x00000000005a7805 */ /* 0x000fe4000001ff00 */
[-C--:B------:R-:W-:Y:S01]  /*1830*/  LEA.HI.X.SX32 R145, R23, R155.reuse, 0x1, P3 ;  /* 0x0000009b17917211 */ /* 0x080fe200018f0eff */
[----:B------:R-:W-:Y:S01]  /*1840*/  IMAD.MOV.U32 R23, RZ, RZ, RZ ;  /* 0x000000ffff177224 */ /* 0x000fe200078e00ff */
[----:B------:R-:W-:Y:S02]  /*1850*/  LEA.HI.X.SX32 R137, R67, R155, 0x1, P0 ;  /* 0x0000009b43897211 */ /* 0x000fe400000f0eff */
[----:B------:R-:W-:Y:S02]  /*1860*/  CS2R R100, SRZ ;  /* 0x0000000000647805 */ /* 0x000fe4000001ff00 */
[----:B------:R-:W-:Y:S02]  /*1870*/  IADD3 R148, P3, R27, R154, RZ ;  /* 0x0000009a1b947210 */ /* 0x000fe40007f7e0ff */
[----:B------:R-:W-:-:S02]  /*1880*/  CS2R R102, SRZ ;  /* 0x0000000000667805 */ /* 0x000fc4000001ff00 */
[-C--:B------:R-:W-:Y:S02]  /*1890*/  LEA.HI.X.SX32 R135, R69, R155.reuse, 0x1, P2 ;  /* 0x0000009b45877211 */ /* 0x080fe400010f0eff */
[----:B------:R-:W-:Y:S02]  /*18a0*/  CS2R R92, SRZ ;  /* 0x00000000005c7805 */ /* 0x000fe4000001ff00 */
[----:B------:R-:W-:Y:S01]  /*18b0*/  LEA.HI.X.SX32 R133, R71, R155, 0x1, P1 ;  /* 0x0000009b47857211 */ /* 0x000fe200008f0eff */
[----:B------:R-:W-:Y:S01]  /*18c0*/  UMOV UR4, URZ ;  /* 0x0000003f00047c82 */ /* 0x000fe20008000000 */
[-C--:B------:R-:W-:Y:S01]  /*18d0*/  IADD3 R130, P0, R131, R154.reuse, RZ ;  /* 0x0000009a83827210 */ /* 0x080fe20007f1e0ff */
[----:B------:R-:W-:Y:S01]  /*18e0*/  UMOV UR5, URZ ;  /* 0x0000003f00057c82 */ /* 0x000fe20008000000 */
[-C--:B------:R-:W-:Y:S01]  /*18f0*/  IADD3 R142, P2, R73, R154.reuse, RZ ;  /* 0x0000009a498e7210 */ /* 0x080fe20007f5e0ff */
[----:B------:R-:W-:Y:S01]  /*1900*/  ULDC UR9, c[0x0][0x238] ;  /* 0x00008e0000097ab9 */ /* 0x000fe20000000800 */
[----:B------:R-:W-:-:S02]  /*1910*/  IADD3 R128, P1, R129, R154, RZ ;  /* 0x0000009a81807210 */ /* 0x000fc40007f3e0ff */
[-C--:B------:R-:W-:Y:S01]  /*1920*/  LEA.HI.X.SX32 R149, R9, R155.reuse, 0x1, P3 ;  /* 0x0000009b09957211 */ /* 0x080fe200018f0eff */
[----:B------:R-:W-:Y:S01]  /*1930*/  IMAD.MOV.U32 R9, RZ, RZ, -0x800000 ;  /* 0xff800000ff097424 */ /* 0x000fe200078e00ff */
[----:B------:R-:W-:Y:S02]  /*1940*/  IADD3 R66, P3, R79, R154, RZ ;  /* 0x0000009a4f427210 */ /* 0x000fe40007f7e0ff */
[----:B------:R-:W-:Y:S02]  /*1950*/  CS2R R78, SRZ ;  /* 0x00000000004e7805 */ /* 0x000fe4000001ff00 */
[-C--:B------:R-:W-:Y:S01]  /*1960*/  LEA.HI.X.SX32 R143, R27, R155.reuse, 0x1, P2 ;  /* 0x0000009b1b8f7211 */ /* 0x080fe200010f0eff */
[----:B------:R-:W-:Y:S01]  /*1970*/  IMAD.MOV.U32 R27, RZ, RZ, -0x800000 ;  /* 0xff800000ff1b7424 */ /* 0x000fe200078e00ff */
[----:B------:R-:W-:Y:S02]  /*1980*/  LEA.HI.X.SX32 R131, R73, R155, 0x1, P0 ;  /* 0x0000009b49837211 */ /* 0x000fe400000f0eff */
[----:B------:R-:W-:-:S02]  /*1990*/  CS2R R72, SRZ ;  /* 0x0000000000487805 */ /* 0x000fc4000001ff00 */
[-C--:B------:R-:W-:Y:S02]  /*19a0*/  LEA.HI.X.SX32 R129, R75, R155.reuse, 0x1, P1 ;  /* 0x0000009b4b817211 */ /* 0x080fe400008f0eff */
[----:B------:R-:W-:Y:S02]  /*19b0*/  CS2R R74, SRZ ;  /* 0x00000000004a7805 */ /* 0x000fe4000001ff00 */
[-C--:B------:R-:W-:Y:S02]  /*19c0*/  IADD3 R140, P2, R77, R154.reuse, RZ ;  /* 0x0000009a4d8c7210 */ /* 0x080fe40007f5e0ff */
[-C--:B------:R-:W-:Y:S02]  /*19d0*/  IADD3 R152, P0, R25, R154.reuse, RZ ;  /* 0x0000009a19987210 */ /* 0x080fe40007f1e0ff */
[----:B------:R-:W-:Y:S02]  /*19e0*/  LEA R150, P1, R7, R154, 0x2 ;  /* 0x0000009a07967211 */ /* 0x000fe400078210ff */
[----:B------:R-:W-:-:S02]  /*19f0*/  LEA.HI.X.SX32 R67, R77, R155, 0x1, P3 ;  /* 0x0000009b4d437211 */ /* 0x000fc400018f0eff */
[----:B------:R-:W-:Y:S02]  /*1a00*/  CS2R R76, SRZ ;  /* 0x00000000004c7805 */ /* 0x000fe4000001ff00 */
[-C--:B------:R-:W-:Y:S01]  /*1a10*/  LEA.HI.X.SX32 R141, R29, R155.reuse, 0x1, P2 ;  /* 0x0000009b1d8d7211 */ /* 0x080fe200010f0eff */
[----:B------:R-:W-:Y:S01]  /*1a20*/  IMAD.MOV.U32 R29, RZ, RZ, 0x3f800000 ;  /* 0x3f800000ff1d7424 */ /* 0x000fe200078e00ff */
[CC--:B------:R-:W-:Y:S02]  /*1a30*/  LEA R138, P3, R7.reuse, R154.reuse, 0x4 ;  /* 0x0000009a078a7211 */ /* 0x0c0fe400078620ff */
[-C--:B------:R-:W-:Y:S02]  /*1a40*/  LEA.HI.X.SX32 R153, R7, R155.reuse, 0x1, P0 ;  /* 0x0000009b07997211 */ /* 0x080fe400000f0eff */
[----:B------:R-:W-:Y:S02]  /*1a50*/  LEA.HI.X.SX32 R151, R25, R155, 0x1, P1 ;  /* 0x0000009b19977211 */ /* 0x000fe400008f0eff */
[----:B------:R-:W-:Y:S01]  /*1a60*/  LEA R146, P2, R7, R154, 0x3 ;  /* 0x0000009a07927211 */ /* 0x000fe200078418ff */
[----:B------:R-:W-:Y:S01]  /*1a70*/  IMAD.MOV.U32 R7, RZ, RZ, -0x800000 ;  /* 0xff800000ff077424 */ /* 0x000fe200078e00ff */
[----:B------:R-:W-:-:S02]  /*1a80*/  LOP3.LUT P0, RZ, R0, 0x1, RZ, 0xc0, !PT ;  /* 0x0000000100ff7812 */ /* 0x000fc4000780c0ff */
[----:B------:R-:W-:Y:S02]  /*1a90*/  IADD3 R64, P1, R95, R154, RZ ;  /* 0x0000009a5f407210 */ /* 0x000fe40007f3e0ff */
[----:B------:R-:W-:Y:S02]  /*1aa0*/  CS2R R94, SRZ ;  /* 0x00000000005e7805 */ /* 0x000fe4000001ff00 */
[----:B------:R-:W-:Y:S02]  /*1ab0*/  LEA.HI.X.SX32 R139, R65, R155, 0x1, P3 ;  /* 0x0000009b418b7211 */ /* 0x000fe400018f0eff */
[----:B------:R-:W-:Y:S02]  /*1ac0*/  MOV R6, 0xff800000 ;  /* 0xff80000000067802 */ /* 0x000fe40000000f00 */
[----:B------:R-:W-:Y:S02]  /*1ad0*/  MOV R10, 0x3f800000 ;  /* 0x3f800000000a7802 */ /* 0x000fe40000000f00 */
[----:B------:R-:W-:-:S02]  /*1ae0*/  ISETP.LT.U32.AND P0, PT, R3, 0x40, !P0 ;  /* 0x000000400300780c */ /* 0x000fc40004701070 */
[----:B------:R-:W-:Y:S02]  /*1af0*/  LOP3.LUT R22, R30, 0x20, RZ, 0x3c, !PT ;  /* 0x000000201e167812 */ /* 0x000fe400078e3cff */
[----:B------:R-:W-:Y:S02]  /*1b00*/  LOP3.LUT R24, R19, 0x40, RZ, 0x3c, !PT ;  /* 0x0000004013187812 */ /* 0x000fe400078e3cff */
[-C--:B------:R-:W-:Y:S02]  /*1b10*/  LEA.HI.X.SX32 R147, R31, R155.reuse, 0x1, P2 ;  /* 0x0000009b1f937211 */ /* 0x080fe400010f0eff */
[----:B------:R-:W-:-:S07]  /*1b20*/  LEA.HI.X.SX32 R65, R105, R155, 0x1, P1 ;  /* 0x0000009b69417211 */ /* 0x000fce00008f0eff */
.L_x_1:
[----:B------:R-:W-:-:S04]  /*1b30*/  IMAD.WIDE R70, R23, 0x2, R150 ;  /* 0x0000000217467825 */ /* 0x000fc800078e0296 */
[C---:B------:R-:W-:Y:S01]  /*1b40*/  IMAD.WIDE R30, R23.reuse, 0x2, R154 ;  /* 0x00000002171e7825 */ /* 0x040fe200078e029a */
[----:B------:R0:W2:Y:S03]  /*1b50*/  LDG.E.U16 R122, desc[UR10][R70.64] ;  /* 0x0000000a467a7981 */ /* 0x0000a6000c1e1500 */
[C---:B------:R-:W-:Y:S01]  /*1b60*/  IMAD.WIDE R110, R23.reuse, 0x2, R138 ;  /* 0x00000002176e7825 */ /* 0x040fe200078e028a */
[----:B------:R1:W3:Y:S03]  /*1b70*/  LDG.E.U16 R120, desc[UR10][R30.64] ;  /* 0x0000000a1e787981 */ /* 0x0002e6000c1e1500 */
[C---:B------:R-:W-:Y:S02]  /*1b80*/  IMAD.WIDE R68, R23.reuse, 0x2, R152 ;  /* 0x0000000217447825 */ /* 0x040fe400078e0298 */
[----:B------:R-:W4:Y:S02]  /*1b90*/  LDG.E.U16 R110, desc[UR10][R110.64] ;  /* 0x0000000a6e6e7981 */ /* 0x000f24000c1e1500 */
[----:B------:R-:W-:-:S02]  /*1ba0*/  IMAD.WIDE R104, R23, 0x2, R148 ;  /* 0x0000000217687825 */ /* 0x000fc400078e0294 */
[----:B------:R-:W5:Y:S02]  /*1bb0*/  LDG.E.U16 R121, desc[UR10][R68.64] ;  /* 0x0000000a44797981 */ /* 0x000f64000c1e1500 */
[C---:B------:R-:W-:Y:S02]  /*1bc0*/  IMAD.WIDE R112, R23.reuse, 0x2, R136 ;  /* 0x0000000217707825 */ /* 0x040fe400078e0288 */
[----:B------:R1:W2:Y:S02]  /*1bd0*/  LDG.E.U16 R123, desc[UR10][R104.64] ;  /* 0x0000000a687b7981 */ /* 0x0002a4000c1e1500 */
[C---:B------:R-:W-:Y:S02]  /*1be0*/  IMAD.WIDE R106, R23.reuse, 0x2, R146 ;  /* 0x00000002176a7825 */ /* 0x040fe400078e0292 */
[----:B------:R-:W2:Y:S02]  /*1bf0*/  LDG.E.U16 R112, desc[UR10][R112.64] ;  /* 0x0000000a70707981 */ /* 0x000ea4000c1e1500 */
[----:B------:R-:W-:-:S02]  /*1c00*/  IMAD.WIDE R114, R23, 0x2, R134 ;  /* 0x0000000217727825 */ /* 0x000fc400078e0286 */
[----:B------:R1:W2:Y:S02]  /*1c10*/  LDG.E.U16 R124, desc[UR10][R106.64] ;  /* 0x0000000a6a7c7981 */ /* 0x0002a4000c1e1500 */
[C---:B------:R-:W-:Y:S02]  /*1c20*/  IMAD.WIDE R116, R23.reuse, 0x2, R132 ;  /* 0x0000000217747825 */ /* 0x040fe400078e0284 */
[----:B------:R-:W2:Y:S02]  /*1c30*/  LDG.E.U16 R114, desc[UR10][R114.64] ;  /* 0x0000000a72727981 */ /* 0x000ea4000c1e1500 */
[C---:B------:R-:W-:Y:S02]  /*1c40*/  IMAD.WIDE R118, R23.reuse, 0x2, R130 ;  /* 0x0000000217767825 */ /* 0x040fe400078e0282 */
[----:B------:R-:W2:Y:S02]  /*1c50*/  LDG.E.U16 R116, desc[UR10][R116.64] ;  /* 0x0000000a74747981 */ /* 0x000ea4000c1e1500 */
[----:B0-----:R-:W-:-:S02]  /*1c60*/  IMAD.WIDE R70, R23, 0x2, R128 ;  /* 0x0000000217467825 */ /* 0x001fc400078e0280 */
[----:B------:R-:W2:Y:S02]  /*1c70*/  LDG.E.U16 R118, desc[UR10][R118.64] ;  /* 0x0000000a76767981 */ /* 0x000ea4000c1e1500 */
[C---:B------:R-:W-:Y:S02]  /*1c80*/  IMAD.WIDE R108, R23.reuse, 0x2, R144 ;  /* 0x00000002176c7825 */ /* 0x040fe400078e0290 */
[----:B------:R-:W2:Y:S02]  /*1c90*/  LDG.E.U16 R70, desc[UR10][R70.64] ;  /* 0x0000000a46467981 */ /* 0x000ea4000c1e1500 */
[C---:B-1----:R-:W-:Y:S02]  /*1ca0*/  IMAD.WIDE R30, R23.reuse, 0x2, R142 ;  /* 0x00000002171e7825 */ /* 0x042fe400078e028e */
[----:B------:R0:W2:Y:S02]  /*1cb0*/  LDG.E.U16 R156, desc[UR10][R108.64] ;  /* 0x0000000a6c9c7981 */ /* 0x0000a4000c1e1500 */
[----:B------:R-:W-:-:S02]  /*1cc0*/  IMAD.WIDE R104, R23, 0x2, R66 ;  /* 0x0000000217687825 */ /* 0x000fc400078e0242 */
[----:B------:R1:W2:Y:S02]  /*1cd0*/  LDG.E.U16 R31, desc[UR10][R30.64] ;  /* 0x0000000a1e1f7981 */ /* 0x0002a4000c1e1500 */
[C---:B------:R-:W-:Y:S02]  /*1ce0*/  IMAD.WIDE R68, R23.reuse, 0x2, R140 ;  /* 0x0000000217447825 */ /* 0x040fe400078e028c */
[----:B------:R-:W2:Y:S02]  /*1cf0*/  LDG.E.U16 R157, desc[UR10][R104.64] ;  /* 0x0000000a689d7981 */ /* 0x000ea4000c1e1500 */
[----:B------:R-:W-:Y:S02]  /*1d00*/  IMAD.WIDE R106, R23, 0x2, R64 ;  /* 0x00000002176a7825 */ /* 0x000fe400078e0240 */
[----:B------:R1:W2:Y:S04]  /*1d10*/  LDG.E.U16 R68, desc[UR10][R68.64] ;  /* 0x0000000a44447981 */ /* 0x0002a8000c1e1500 */
[----:B------:R-:W2:Y:S01]  /*1d20*/  LDG.E.U16 R158, desc[UR10][R106.64] ;  /* 0x0000000a6a9e7981 */ /* 0x000ea2000c1e1500 */
[C---:B0-----:R-:W-:Y:S01]  /*1d30*/  IMAD.SHL.U32 R108, R0.reuse, 0x8, RZ ;  /* 0x00000008006c7824 */ /* 0x041fe200078e00ff */
[----:B------:R-:W-:-:S04]  /*1d40*/  LOP3.LUT R109, R0, 0x7, RZ, 0xc0, !PT ;  /* 0x00000007006d7812 */ /* 0x000fc800078ec0ff */
[----:B------:R-:W-:-:S05]  /*1d50*/  LOP3.LUT R108, R108, 0x30, RZ, 0xc0, !PT ;  /* 0x000000306c6c7812 */ /* 0x000fca00078ec0ff */
[----:B------:R-:W-:Y:S02]  /*1d60*/  IMAD R111, R109, 0x40, R108 ;  /* 0x000000406d6f7824 */ /* 0x000fe400078e026c */
[C---:B------:R-:W-:Y:S02]  /*1d70*/  IMAD.SHL.U32 R108, R0.reuse, 0x2, RZ ;  /* 0x00000002006c7824 */ /* 0x040fe400078e00ff */
[----:B------:R-:W-:Y:S01]  /*1d80*/  IMAD.SHL.U32 R109, R3, 0x2, RZ ;  /* 0x00000002036d7824 */ /* 0x000fe200078e00ff */
[----:B------:R-:W-:Y:S01]  /*1d90*/  BAR.SYNC.DEFER_BLOCKING 0x0 ;  /* 0x0000000000007b1d */ /* 0x000fe20000010000 */
[----:B-1----:R-:W-:Y:S02]  /*1da0*/  LOP3.LUT R30, R0, 0x10, RZ, 0xc0, !PT ;  /* 0x00000010001e7812 */ /* 0x002fe400078ec0ff */
[----:B------:R-:W-:Y:S02]  /*1db0*/  LOP3.LUT R111, R111, 0x10, R108, 0x78, !PT ;  /* 0x000000106f6f7812 */ /* 0x000fe400078e786c */
[----:B------:R-:W-:-:S02]  /*1dc0*/  LOP3.LUT R71, R109, 0x10, RZ, 0x3c, !PT ;  /* 0x000000106d477812 */ /* 0x000fc400078e3cff */
[C---:B------:R-:W-:Y:S01]  /*1dd0*/  LOP3.LUT R69, R109.reuse, 0x20, RZ, 0x3c, !PT ;  /* 0x000000206d457812 */ /* 0x040fe200078e3cff */
[----:B------:R-:W-:Y:S01]  /*1de0*/  IMAD R30, R30, 0x20, R111 ;  /* 0x000000201e1e7824 */ /* 0x000fe200078e026f */
[C---:B------:R-:W-:Y:S02]  /*1df0*/  LOP3.LUT R104, R109.reuse, 0x30, RZ, 0x3c, !PT ;  /* 0x000000306d687812 */ /* 0x040fe400078e3cff */
[C---:B------:R-:W-:Y:S02]  /*1e00*/  LOP3.LUT R111, R109.reuse, 0x40, RZ, 0x3c, !PT ;  /* 0x000000406d6f7812 */ /* 0x040fe400078e3cff */
[C---:B------:R-:W-:Y:S02]  /*1e10*/  LOP3.LUT R159, R109.reuse, 0x50, RZ, 0x3c, !PT ;  /* 0x000000506d9f7812 */ /* 0x040fe400078e3cff */
[C---:B------:R-:W-:Y:S01]  /*1e20*/  LOP3.LUT R161, R109.reuse, 0x70, RZ, 0x3c, !PT ;  /* 0x000000706da17812 */ /* 0x040fe200078e3cff */
[----:B---3--:R0:W-:Y:S04]  /*1e30*/  STS.U16 [R109+UR6+0x4000], R120 ;  /* 0x004000786d007988 */ /* 0x0081e80008000406 */
[----:B----4-:R-:W-:Y:S04]  /*1e40*/  STS.U16 [R109+UR6+0x5000], R110 ;  /* 0x0050006e6d007988 */ /* 0x010fe80008000406 */
[----:B-----5:R-:W-:Y:S01]  /*1e50*/  STS.U16 [R71+UR6+0x4200], R121 ;  /* 0x0042007947007988 */ /* 0x020fe20008000406 */
[----:B0-----:R-:W-:-:S03]  /*1e60*/  LOP3.LUT R120, R109, 0x60, RZ, 0x3c, !PT ;  /* 0x000000606d787812 */ /* 0x001fc600078e3cff */
[----:B--2---:R-:W-:Y:S04]  /*1e70*/  STS.U16 [R71+UR6+0x5200], R112 ;  /* 0x0052007047007988 */ /* 0x004fe80008000406 */
        /* <DEDUP_REMOVED lines=11> */
[----:B------:R-:W-:Y:S01]  /*1f30*/  STS.U16 [R161+UR6+0x5e00], R158 ;  /* 0x005e009ea1007988 */ /* 0x000fe20008000406 */
[----:B------:R-:W-:Y:S06]  /*1f40*/  BAR.SYNC.DEFER_BLOCKING 0x0 ;  /* 0x0000000000007b1d */ /* 0x000fec0000010000 */
[----:B------:R-:W-:Y:S04]  /*1f50*/  LDSM.16.MT88.4 R124, [R30+UR6] ;  /* 0x000000061e7c783b */ /* 0x000fe80008004200 */
[----:B------:R-:W0:Y:S04]  /*1f60*/  LDSM.16.M88.4 R104, [R19+UR6+0x4000] ;  /* 0x004000061368783b */ /* 0x000e280008000200 */
[----:B------:R-:W1:Y:S04]  /*1f70*/  LDSM.16.MT88.4 R116, [R22+UR6] ;  /* 0x000000061674783b */ /* 0x000e680008004200 */
[----:B------:R-:W2:Y:S04]  /*1f80*/  LDSM.16.MT88.4 R108, [R30+UR6+0x400] ;  /* 0x000400061e6c783b */ /* 0x000ea80008004200 */
[----:B------:R-:W3:Y:S04]  /*1f90*/  LDSM.16.MT88.4 R112, [R22+UR6+0x400] ;  /* 0x000400061670783b */ /* 0x000ee80008004200 */
[----:B------:R-:W-:Y:S04]  /*1fa0*/  LDSM.16.MT88.4 R120, [R30+UR6+0x800] ;  /* 0x000800061e78783b */ /* 0x000fe80008004200 */
[----:B------:R-:W4:Y:S01]  /*1fb0*/  LDSM.16.M88.4 R68, [R24+UR6+0x4000] ;  /* 0x004000061844783b */ /* 0x000f220008000200 */
[-C--:B0-----:R-:W-:Y:S06]  /*1fc0*/  HMMA.16816.F32.BF16 R124, R124, R104.reuse, RZ ;  /* 0x000000687c7c723c */ /* 0x081fec00000418ff */
[----:B-1----:R-:W-:-:S15]  /*1fd0*/  HMMA.16816.F32.BF16 R116, R116, R104, RZ ;  /* 0x000000687474723c */ /* 0x002fde00000418ff */
[----:B------:R-:W-:-:S03]  /*1fe0*/  NOP ;  /* 0x0000000000007918 */ /* 0x000fc60000000000 */
[-C--:B--2---:R-:W-:Y:S01]  /*1ff0*/  HMMA.16816.F32.BF16 R108, R108, R106.reuse, R124 ;  /* 0x0000006a6c6c723c */ /* 0x084fe2000004187c */
[----:B------:R-:W0:Y:S05]  /*2000*/  LDSM.16.MT88.4 R124, [R22+UR6+0x800] ;  /* 0x00080006167c783b */ /* 0x000e2a0008004200 */
[----:B---3--:R-:W-:Y:S01]  /*2010*/  HMMA.16816.F32.BF16 R104, R112, R106, R116 ;  /* 0x0000006a7068723c */ /* 0x008fe20000041874 */
[----:B------:R-:W1:Y:S04]  /*2020*/  LDSM.16.MT88.4 R112, [R30+UR6+0xc00] ;  /* 0x000c00061e70783b */ /* 0x000e680008004200 */
[----:B------:R-:W-:-:S13]  /*2030*/  LDSM.16.MT88.4 R116, [R30+UR6+0x1000] ;  /* 0x001000061e74783b */ /* 0x000fda0008004200 */
[-C--:B----4-:R-:W-:Y:S01]  /*2040*/  HMMA.16816.F32.BF16 R120, R120, R68.reuse, R108 ;  /* 0x000000447878723c */ /* 0x090fe2000004186c */
[----:B------:R-:W2:Y:S05]  /*2050*/  LDSM.16.MT88.4 R108, [R22+UR6+0xc00] ;  /* 0x000c0006166c783b */ /* 0x000eaa0008004200 */
[----:B0-----:R-:W-:Y:S01]  /*2060*/  HMMA.16816.F32.BF16 R124, R124, R68, R104 ;  /* 0x000000447c7c723c */ /* 0x001fe20000041868 */
[----:B------:R-:W0:-:S15]  /*2070*/  LDSM.16.M88.4 R104, [R19+UR6+0x4080] ;  /* 0x004080061368783b */ /* 0x000e1e0008000200 */
[----:B------:R-:W-:-:S02]  /*2080*/  NOP ;  /* 0x0000000000007918 */ /* 0x000fc40000000000 */
[-C--:B-1----:R-:W-:Y:S01]  /*2090*/  HMMA.16816.F32.BF16 R112, R112, R70.reuse, R120 ;  /* 0x000000467070723c */ /* 0x082fe20000041878 */
[----:B------:R-:W1:Y:S05]  /*20a0*/  LDSM.16.MT88.4 R120, [R22+UR6+0x1000] ;  /* 0x001000061678783b */ /* 0x000e6a0008004200 */
[----:B--2---:R-:W-:Y:S01]  /*20b0*/  HMMA.16816.F32.BF16 R68, R108, R70, R124 ;  /* 0x000000466c44723c */ /* 0x004fe2000004187c */
[----:B------:R-:W2:Y:S04]  /*20c0*/  LDSM.16.MT88.4 R108, [R30+UR6+0x1400] ;  /* 0x001400061e6c783b */ /* 0x000ea80008004200 */
[----:B------:R-:W-:-:S13]  /*20d0*/  LDSM.16.MT88.4 R124, [R30+UR6+0x1800] ;  /* 0x001800061e7c783b */ /* 0x000fda0008004200 */
[-C--:B0-----:R-:W-:Y:S01]  /*20e0*/  HMMA.16816.F32.BF16 R116, R116, R104.reuse, R112 ;  /* 0x000000687474723c */ /* 0x081fe20000041870 */
[----:B------:R-:W0:Y:S05]  /*20f0*/  LDSM.16.MT88.4 R112, [R22+UR6+0x1400] ;  /* 0x001400061670783b */ /* 0x000e2a0008004200 */
[----:B-1----:R-:W-:Y:S01]  /*2100*/  HMMA.16816.F32.BF16 R120, R120, R104, R68 ;  /* 0x000000687878723c */ /* 0x002fe20000041844 */
[----:B------:R-:W1:-:S15]  /*2110*/  LDSM.16.M88.4 R68, [R24+UR6+0x4080] ;  /* 0x004080061844783b */ /* 0x000e5e0008000200 */
[----:B------:R-:W-:-:S02]  /*2120*/  NOP ;  /* 0x0000000000007918 */ /* 0x000fc40000000000 */
[-C--:B--2---:R-:W-:Y:S01]  /*2130*/  HMMA.16816.F32.BF16 R108, R108, R106.reuse, R116 ;  /* 0x0000006a6c6c723c */ /* 0x084fe20000041874 */
[----:B------:R-:W2:Y:S05]  /*2140*/  LDSM.16.MT88.4 R116, [R22+UR6+0x1800] ;  /* 0x001800061674783b */ /* 0x000eaa0008004200 */
[----:B0-----:R-:W-:Y:S01]  /*2150*/  HMMA.16816.F32.BF16 R104, R112, R106, R120 ;  /* 0x0000006a7068723c */ /* 0x001fe20000041878 */
[----:B------:R-:W0:Y:S04]  /*2160*/  LDSM.16.MT88.4 R120, [R30+UR6+0x1c00] ;  /* 0x001c00061e78783b */ /* 0x000e280008004200 */
[----:B------:R-:W3:-:S13]  /*2170*/  LDSM.16.MT88.4 R112, [R22+UR6+0x1c00] ;  /* 0x001c00061670783b */ /* 0x000eda0008004200 */
[-C--:B-1----:R-:W-:Y:S01]  /*2180*/  HMMA.16816.F32.BF16 R124, R124, R68.reuse, R108 ;  /* 0x000000447c7c723c */ /* 0x082fe2000004186c */
[----:B------:R-:W-:Y:S05]  /*2190*/  LDSM.16.MT88.4 R108, [R30+UR6+0x2000] ;  /* 0x002000061e6c783b */ /* 0x000fea0008004200 */
[----:B--2---:R-:W-:Y:S01]  /*21a0*/  HMMA.16816.F32.BF16 R116, R116, R68, R104 ;  /* 0x000000447474723c */ /* 0x004fe20000041868 */
[----:B------:R-:W1:-:S15]  /*21b0*/  LDSM.16.M88.4 R104, [R19+UR6+0x4100] ;  /* 0x004100061368783b */ /* 0x000e5e0008000200 */
[----:B------:R-:W-:-:S02]  /*21c0*/  NOP ;  /* 0x0000000000007918 */ /* 0x000fc40000000000 */
[-C--:B0-----:R-:W-:Y:S01]  /*21d0*/  HMMA.16816.F32.BF16 R124, R120, R70.reuse, R124 ;  /* 0x00000046787c723c */ /* 0x081fe2000004187c */
[----:B------:R-:W0:Y:S05]  /*21e0*/  LDSM.16.MT88.4 R120, [R22+UR6+0x2000] ;  /* 0x002000061678783b */ /* 0x000e2a0008004200 */
[----:B---3--:R-:W-:Y:S01]  /*21f0*/  HMMA.16816.F32.BF16 R112, R112, R70, R116 ;  /* 0x000000467070723c */ /* 0x008fe20000041874 */
[----:B------:R-:W2:Y:S04]  /*2200*/  LDSM.16.MT88.4 R68, [R30+UR6+0x2400] ;  /* 0x002400061e44783b */ /* 0x000ea80008004200 */
[----:B------:R-:W3:-:S13]  /*2210*/  LDSM.16.MT88.4 R116, [R22+UR6+0x2400] ;  /* 0x002400061674783b */ /* 0x000eda0008004200 */
[-C--:B-1----:R-:W-:Y:S01]  /*2220*/  HMMA.16816.F32.BF16 R108, R108, R104.reuse, R124 ;  /* 0x000000686c6c723c */ /* 0x082fe2000004187c */
[----:B------:R-:W-:Y:S05]  /*2230*/  LDSM.16.M88.4 R124, [R24+UR6+0x4100] ;  /* 0x00410006187c783b */ /* 0x000fea0008000200 */
[----:B0-----:R-:W-:Y:S01]  /*2240*/  HMMA.16816.F32.BF16 R112, R120, R104, R112 ;  /* 0x000000687870723c */ /* 0x001fe20000041870 */
[----:B------:R-:W0:-:S15]  /*2250*/  LDSM.16.MT88.4 R120, [R30+UR6+0x2800] ;  /* 0x002800061e78783b */ /* 0x000e1e0008004200 */
[----:B------:R-:W-:-:S02]  /*2260*/  NOP ;  /* 0x0000000000007918 */ /* 0x000fc40000000000 */
[-C--:B--2---:R-:W-:Y:S01]  /*2270*/  HMMA.16816.F32.BF16 R68, R68, R106.reuse, R108 ;  /* 0x0000006a4444723c */ /* 0x084fe2000004186c */
[----:B------:R-:W1:Y:S05]  /*2280*/  LDSM.16.MT88.4 R108, [R22+UR6+0x2800] ;  /* 0x00280006166c783b */ /* 0x000e6a0008004200 */
[----:B---3--:R-:W-:Y:S01]  /*2290*/  HMMA.16816.F32.BF16 R112, R116, R106, R112 ;  /* 0x0000006a7470723c */ /* 0x008fe20000041870 */
[----:B------:R-:W2:-:S15]  /*22a0*/  LDSM.16.MT88.4 R104, [R30+UR6+0x2c00] ;  /* 0x002c00061e68783b */ /* 0x000e9e0008004200 */
[----:B------:R-:W-:-:S02]  /*22b0*/  NOP ;  /* 0x0000000000007918 */ /* 0x000fc40000000000 */
[-C--:B0-----:R-:W-:Y:S01]  /*22c0*/  HMMA.16816.F32.BF16 R120, R120, R124.reuse, R68 ;  /* 0x0000007c7878723c */ /* 0x081fe20000041844 */
[----:B------:R-:W0:Y:S05]  /*22d0*/  LDSM.16.MT88.4 R68, [R22+UR6+0x2c00] ;  /* 0x002c00061644783b */ /* 0x000e2a0008004200 */
[----:B-1----:R-:W-:Y:S01]  /*22e0*/  HMMA.16816.F32.BF16 R116, R108, R124, R112 ;  /* 0x0000007c6c74723c */ /* 0x002fe20000041870 */
[----:B------:R-:W-:Y:S04]  /*22f0*/  LDSM.16.MT88.4 R108, [R30+UR6+0x3000] ;  /* 0x003000061e6c783b */ /* 0x000fe80008004200 */
[----:B------:R-:W1:-:S13]  /*2300*/  LDSM.16.M88.4 R112, [R19+UR6+0x4180] ;  /* 0x004180061370783b */ /* 0x000e5a0008000200 */
[-C--:B--2---:R-:W-:Y:S01]  /*2310*/  HMMA.16816.F32.BF16 R120, R104, R126.reuse, R120 ;  /* 0x0000007e6878723c */ /* 0x084fe20000041878 */
[----:B------:R-:W2:Y:S05]  /*2320*/  LDSM.16.MT88.4 R104, [R22+UR6+0x3000] ;  /* 0x003000061668783b */ /* 0x000eaa0008004200 */
[----:B0-----:R-:W-:Y:S01]  /*2330*/  HMMA.16816.F32.BF16 R116, R68, R126, R116 ;  /* 0x0000007e4474723c */ /* 0x001fe20000041874 */
[----:B------:R-:W0:Y:S04]  /*2340*/  LDSM.16.MT88.4 R68, [R30+UR6+0x3400] ;  /* 0x003400061e44783b */ /* 0x000e280008004200 */
[----:B------:R-:W-:-:S13]  /*2350*/  LDSM.16.MT88.4 R124, [R30+UR6+0x3800] ;  /* 0x003800061e7c783b */ /* 0x000fda0008004200 */
[-C--:B-1----:R-:W-:Y:S01]  /*2360*/  HMMA.16816.F32.BF16 R120, R108, R112.reuse, R120 ;  /* 0x000000706c78723c */ /* 0x082fe20000041878 */
[----:B------:R-:W1:Y:S05]  /*2370*/  LDSM.16.MT88.4 R108, [R22+UR6+0x3400] ;  /* 0x00340006166c783b */ /* 0x000e6a0008004200 */
[----:B--2---:R-:W-:Y:S01]  /*2380*/  HMMA.16816.F32.BF16 R104, R104, R112, R116 ;  /* 0x000000706868723c */ /* 0x004fe20000041874 */
[----:B------:R-:W2:-:S15]  /*2390*/  LDSM.16.M88.4 R116, [R24+UR6+0x4180] ;  /* 0x004180061874783b */ /* 0x000e9e0008000200 */
[----:B------:R-:W-:-:S02]  /*23a0*/  NOP ;  /* 0x0000000000007918 */ /* 0x000fc40000000000 */
[-C--:B0-----:R-:W-:Y:S01]  /*23b0*/  HMMA.16816.F32.BF16 R68, R68, R114.reuse, R120 ;  /* 0x000000724444723c */ /* 0x081fe20000041878 */
[----:B------:R-:W0:Y:S05]  /*23c0*/  LDSM.16.MT88.4 R120, [R22+UR6+0x3800] ;  /* 0x003800061678783b */ /* 0x000e2a0008004200 */
[----:B-1----:R-:W-:Y:S01]  /*23d0*/  HMMA.16816.F32.BF16 R104, R108, R114, R104 ;  /* 0x000000726c68723c */ /* 0x002fe20000041868 */
[----:B------:R-:W1:Y:S04]  /*23e0*/  LDSM.16.MT88.4 R108, [R30+UR6+0x3c00] ;  /* 0x003c00061e6c783b */ /* 0x000e680008004200 */
[----:B------:R-:W3:-:S13]  /*23f0*/  LDSM.16.MT88.4 R112, [R22+UR6+0x3c00] ;  /* 0x003c00061670783b */ /* 0x000eda0008004200 */
[----:B--2---:R-:W-:Y:S01]  /*2400*/  HMMA.16816.F32.BF16 R68, R124, R116, R68 ;  /* 0x000000747c44723c */ /* 0x004fe20000041844 */
[----:B------:R-:W-:-:S05]  /*2410*/  LOP3.LUT R31, R0, 0x3, RZ, 0xc0, !PT ;  /* 0x00000003001f7812 */ /* 0x000fca00078ec0ff */
[----:B0-----:R-:W-:Y:S01]  /*2420*/  HMMA.16816.F32.BF16 R104, R120, R116, R104 ;  /* 0x000000747868723c */ /* 0x001fe20000041868 */
[----:B------:R-:W-:-:S15]  /*2430*/  IMAD.SHL.U32 R31, R31, 0x2, RZ ;  /* 0x000000021f1f7824 */ /* 0x000fde00078e00ff */
[----:B------:R-:W-:-:S02]  /*2440*/  NOP ;  /* 0x0000000000007918 */ /* 0x000fc40000000000 */
[----:B-1----:R-:W-:Y:S07]  /*2450*/  HMMA.16816.F32.BF16 R68, R108, R118, R68 ;  /* 0x000000766c44723c */ /* 0x002fee0000041844 */
[----:B------:R-:W-:-:S04]  /*2460*/  LOP3.LUT R108, R0, 0x20, RZ, 0xc0, !PT ;  /* 0x00000020006c7812 */ /* 0x000fc800078ec0ff */
[----:B------:R-:W-:Y:S01]  /*2470*/  LEA.HI R31, R108, R31, RZ, 0x1e ;  /* 0x0000001f6c1f7211 */ /* 0x000fe200078ff0ff */
[----:B---3--:R-:W-:Y:S03]  /*2480*/  HMMA.16816.F32.BF16 R104, R112, R118, R104 ;  /* 0x000000767068723c */ /* 0x008fe60000041868 */
[----:B------:R-:W-:-:S04]  /*2490*/  IADD3 R31, P1, R31, UR4, RZ ;  /* 0x000000041f1f7c10 */ /* 0x000fc8000ff3e0ff */
[CC--:B------:R-:W-:Y:S01]  /*24a0*/  ISETP.GT.U32.AND P2, PT, R31.reuse, R15.reuse, PT ;  /* 0x0000000f1f00720c */ /* 0x0c0fe20003f44070 */
[----:B------:R-:W-:Y:S01]  /*24b0*/  IMAD.X R30, RZ, RZ, UR5, P1 ;  /* 0x00000005ff1e7e24 */ /* 0x000fe200088e06ff */
[----:B------:R-:W-:-:S03]  /*24c0*/  ISETP.GE.U32.AND P1, PT, R31, R15, PT ;  /* 0x0000000f1f00720c */ /* 0x000fc60003f26070 */
[----:B------:R-:W-:Y:S01]  /*24d0*/  FMUL R68, R68, UR9 ;  /* 0x0000000944447c20 */ /* 0x000fe20008400000 */
[----:B------:R-:W-:Y:S01]  /*24e0*/  FMUL R69, R69, UR9 ;  /* 0x0000000945457c20 */ /* 0x000fe20008400000 */
[C---:B------:R-:W-:Y:S02]  /*24f0*/  ISETP.GT.U32.AND.EX P2, PT, R30.reuse, RZ, PT, P2 ;  /* 0x000000ff1e00720c */ /* 0x040fe40003f44120 */
[----:B------:R-:W-:Y:S02]  /*2500*/  ISETP.GE.U32.AND.EX P1, PT, R30, RZ, PT, P1 ;  /* 0x000000ff1e00720c */ /* 0x000fe40003f26110 */
[----:B------:R-:W-:Y:S02]  /*2510*/  FSEL R110, R68, -INF , !P2 ;  /* 0xff800000446e7808 */ /* 0x000fe40005000000 */
[----:B------:R-:W-:Y:S02]  /*2520*/  FSEL R111, R69, -INF , !P1 ;  /* 0xff800000456f7808 */ /* 0x000fe40004800000 */
[----:B------:R-:W-:-:S02]  /*2530*/  ISETP.GT.U32.AND P3, PT, R31, R18, PT ;  /* 0x000000121f00720c */ /* 0x000fc40003f64070 */
[C---:B------:R-:W-:Y:S02]  /*2540*/  ISETP.GE.U32.AND P2, PT, R31.reuse, R18, PT ;  /* 0x000000121f00720c */ /* 0x040fe40003f46070 */
[----:B------:R-:W-:Y:S01]  /*2550*/  ISETP.GT.U32.AND P1, PT, R31, R17, PT ;  /* 0x000000111f00720c */ /* 0x000fe20003f24070 */
[----:B------:R-:W-:Y:S01]  /*2560*/  FMUL R70, R70, UR9 ;  /* 0x0000000946467c20 */ /* 0x000fe20008400000 */
[----:B------:R-:W-:Y:S01]  /*2570*/  FMUL R71, R71, UR9 ;  /* 0x0000000947477c20 */ /* 0x000fe20008400000 */
[----:B------:R-:W-:Y:S01]  /*2580*/  FMUL R104, R104, UR9 ;  /* 0x0000000968687c20 */ /* 0x000fe20008400000 */
[C---:B------:R-:W-:Y:S02]  /*2590*/  ISETP.GT.U32.AND.EX P3, PT, R30.reuse, RZ, PT, P3 ;  /* 0x000000ff1e00720c */ /* 0x040fe40003f64130 */
[C---:B------:R-:W-:Y:S02]  /*25a0*/  ISETP.GE.U32.AND.EX P2, PT, R30.reuse, RZ, PT, P2 ;  /* 0x000000ff1e00720c */ /* 0x040fe40003f46120 */
[----:B------:R-:W-:-:S02]  /*25b0*/  ISETP.GT.U32.AND.EX P1, PT, R30, RZ, PT, P1 ;  /* 0x000000ff1e00720c */ /* 0x000fc40003f24110 */
[----:B------:R-:W-:Y:S02]  /*25c0*/  FSEL R113, R70, -INF , !P3 ;  /* 0xff80000046717808 */ /* 0x000fe40005800000 */
[----:B------:R-:W-:Y:S02]  /*25d0*/  FSEL R112, R71, -INF , !P2 ;  /* 0xff80000047707808 */ /* 0x000fe40005000000 */
[----:B------:R-:W-:Y:S02]  /*25e0*/  FSEL R115, R104, -INF , !P1 ;  /* 0xff80000068737808 */ /* 0x000fe40004800000 */
[C---:B------:R-:W-:Y:S02]  /*25f0*/  ISETP.GE.U32.AND P3, PT, R31.reuse, R17, PT ;  /* 0x000000111f00720c */ /* 0x040fe40003f66070 */
[CC--:B------:R-:W-:Y:S02]  /*2600*/  ISETP.GT.U32.AND P2, PT, R31.reuse, R16.reuse, PT ;  /* 0x000000101f00720c */ /* 0x0c0fe40003f44070 */
[----:B------:R-:W-:-:S02]  /*2610*/  ISETP.GE.U32.AND P1, PT, R31, R16, PT ;  /* 0x000000101f00720c */ /* 0x000fc40003f26070 */
[C---:B------:R-:W-:Y:S02]  /*2620*/  ISETP.GE.U32.AND.EX P3, PT, R30.reuse, RZ, PT, P3 ;  /* 0x000000ff1e00720c */ /* 0x040fe40003f66130 */
[C---:B------:R-:W-:Y:S01]  /*2630*/  ISETP.GT.U32.AND.EX P2, PT, R30.reuse, RZ, PT, P2 ;  /* 0x000000ff1e00720c */ /* 0x040fe20003f44120 */
[----:B------:R-:W-:Y:S01]  /*2640*/  BAR.SYNC.DEFER_BLOCKING 0x0 ;  /* 0x0000000000007b1d */ /* 0x000fe20000010000 */
[----:B------:R-:W-:Y:S01]  /*2650*/  ISETP.GE.U32.AND.EX P1, PT, R30, RZ, PT, P1 ;  /* 0x000000ff1e00720c */ /* 0x000fe20003f26110 */
[----:B------:R-:W-:Y:S01]  /*2660*/  FMUL R105, R105, UR9 ;  /* 0x0000000969697c20 */ /* 0x000fe20008400000 */
[----:B------:R-:W-:Y:S01]  /*2670*/  FMNMX R30, R110, R111, !PT ;  /* 0x0000006f6e1e7209 */ /* 0x000fe20007800000 */
[----:B------:R-:W-:Y:S01]  /*2680*/  FMUL R106, R106, UR9 ;  /* 0x000000096a6a7c20 */ /* 0x000fe20008400000 */
[----:B------:R-:W-:Y:S01]  /*2690*/  FMUL R107, R107, UR9 ;  /* 0x000000096b6b7c20 */ /* 0x000fe20008400000 */
[----:B------:R-:W-:Y:S02]  /*26a0*/  FMNMX R31, R113, R112, !PT ;  /* 0x00000070711f7209 */ /* 0x000fe40007800000 */
[----:B------:R-:W0:Y:S01]  /*26b0*/  SHFL.BFLY PT, R71, R30, 0x2, 0x1f ;  /* 0x0c401f001e477f89 */ /* 0x000e2200000e0000 */
[----:B------:R-:W-:-:S02]  /*26c0*/  FSEL R114, R105, -INF , !P3 ;  /* 0xff80000069727808 */ /* 0x000fc40005800000 */
[----:B------:R-:W-:Y:S02]  /*26d0*/  FSEL R117, R106, -INF , !P2 ;  /* 0xff8000006a757808 */ /* 0x000fe40005000000 */
[----:B------:R-:W-:Y:S01]  /*26e0*/  FSEL R119, R107, -INF , !P1 ;  /* 0xff8000006b777808 */ /* 0x000fe20004800000 */
[----:B------:R-:W1:Y:S01]  /*26f0*/  SHFL.BFLY PT, R70, R31, 0x2, 0x1f ;  /* 0x0c401f001f467f89 */ /* 0x000e6200000e0000 */
[----:B------:R-:W-:Y:S02]  /*2700*/  FMNMX R68, R115, R114, !PT ;  /* 0x0000007273447209 */ /* 0x000fe40007800000 */
[----:B------:R-:W-:-:S03]  /*2710*/  FMNMX R69, R117, R119, !PT ;  /* 0x0000007775457209 */ /* 0x000fc60007800000 */
[----:B------:R-:W2:Y:S04]  /*2720*/  SHFL.BFLY PT, R105, R68, 0x2, 0x1f ;  /* 0x0c401f0044697f89 */ /* 0x000ea800000e0000 */
[----:B------:R-:W3:Y:S01]  /*2730*/  SHFL.BFLY PT, R108, R69, 0x2, 0x1f ;  /* 0x0c401f00456c7f89 */ /* 0x000ee200000e0000 */
[----:B0-----:R-:W-:Y:S02]  /*2740*/  FMNMX R71, R30, R71, !PT ;  /* 0x000000471e477209 */ /* 0x001fe40007800000 */
[----:B-1----:R-:W-:-:S03]  /*2750*/  FMNMX R104, R31, R70, !PT ;  /* 0x000000461f687209 */ /* 0x002fc60007800000 */
[----:B------:R-:W0:Y:S01]  /*2760*/  SHFL.BFLY PT, R70, R71, 0x1, 0x1f ;  /* 0x0c201f0047467f89 */ /* 0x000e2200000e0000 */
[----:B--2---:R-:W-:Y:S02]  /*2770*/  FMNMX R106, R68, R105, !PT ;  /* 0x00000069446a7209 */ /* 0x004fe40007800000 */
[----:B---3--:R-:W-:Y:S01]  /*2780*/  FMNMX R108, R69, R108, !PT ;  /* 0x0000006c456c7209 */ /* 0x008fe20007800000 */
[----:B------:R-:W1:Y:S04]  /*2790*/  SHFL.BFLY PT, R105, R104, 0x1, 0x1f ;  /* 0x0c201f0068697f89 */ /* 0x000e6800000e0000 */
[----:B------:R-:W2:Y:S04]  /*27a0*/  SHFL.BFLY PT, R107, R106, 0x1, 0x1f ;  /* 0x0c201f006a6b7f89 */ /* 0x000ea800000e0000 */
[----:B------:R-:W3:Y:S01]  /*27b0*/  SHFL.BFLY PT, R109, R108, 0x1, 0x1f ;  /* 0x0c201f006c6d7f89 */ /* 0x000ee200000e0000 */
[----:B------:R-:W-:-:S02]  /*27c0*/  LOP3.LUT R69, R0, 0x1c, RZ, 0xc0, !PT ;  /* 0x0000001c00457812 */ /* 0x000fc400078ec0ff */
[----:B------:R-:W-:Y:S02]  /*27d0*/  SHF.R.U32.HI R30, RZ, 0x3, R0 ;  /* 0x00000003ff1e7819 */ /* 0x000fe40000011600 */
[----:B------:R-:W-:Y:S02]  /*27e0*/  LEA.HI R68, R69, 0x8, RZ, 0x1e ;  /* 0x0000000845447811 */ /* 0x000fe400078ff0ff */
[----:B0-----:R-:W-:Y:S02]  /*27f0*/  FMNMX R31, R71, R70, !PT ;  /* 0x00000046471f7209 */ /* 0x001fe40007800000 */
[C---:B------:R-:W-:Y:S02]  /*2800*/  LEA.HI R70, R69.reuse, 0x10, RZ, 0x1e ;  /* 0x0000001045467811 */ /* 0x040fe400078ff0ff */
[----:B------:R-:W-:Y:S02]  /*2810*/  LEA.HI R71, R69, 0x18, RZ, 0x1e ;  /* 0x0000001845477811 */ /* 0x000fe400078ff0ff */
[----:B------:R-:W-:-:S02]  /*2820*/  LOP3.LUT R30, R30, 0x4, RZ, 0xc0, !PT ;  /* 0x000000041e1e7812 */ /* 0x000fc400078ec0ff */
[----:B------:R-:W-:Y:S02]  /*2830*/  LEA R69, R69, UR6, 0x1 ;  /* 0x0000000645457c11 */ /* 0x000fe4000f8e08ff */
[----:B------:R-:W-:Y:S02]  /*2840*/  LEA R68, R68, UR6, 0x3 ;  /* 0x0000000644447c11 */ /* 0x000fe4000f8e18ff */
[----:B------:R-:W-:Y:S02]  /*2850*/  LEA R70, R70, UR6, 0x3 ;  /* 0x0000000646467c11 */ /* 0x000fe4000f8e18ff */
[----:B------:R-:W-:Y:S01]  /*2860*/  LEA R71, R71, UR6, 0x3 ;  /* 0x0000000647477c11 */ /* 0x000fe2000f8e18ff */
[C---:B------:R-:W-:Y:S01]  /*2870*/  IMAD.IADD R122, R30.reuse, 0x1, R68 ;  /* 0x000000011e7a7824 */ /* 0x040fe200078e0244 */
[----:B------:R-:W-:Y:S01]  /*2880*/  IADD3 R120, R69, R30, RZ ;  /* 0x0000001e45787210 */ /* 0x000fe20007ffe0ff */
[----:B------:R-:W-:Y:S01]  /*2890*/  IMAD.IADD R121, R30, 0x1, R70 ;  /* 0x000000011e797824 */ /* 0x000fe200078e0246 */
[----:B-1----:R-:W-:Y:S01]  /*28a0*/  FMNMX R105, R104, R105, !PT ;  /* 0x0000006968697209 */ /* 0x002fe20007800000 */
[----:B------:R-:W-:Y:S01]  /*28b0*/  IMAD.IADD R123, R30, 0x1, R71 ;  /* 0x000000011e7b7824 */ /* 0x000fe200078e0247 */
[----:B--2---:R-:W-:-:S02]  /*28c0*/  FMNMX R107, R106, R107, !PT ;  /* 0x0000006b6a6b7209 */ /* 0x004fc40007800000 */
[----:B---3--:R-:W-:Y:S01]  /*28d0*/  FMNMX R109, R108, R109, !PT ;  /* 0x0000006d6c6d7209 */ /* 0x008fe20007800000 */
[----:B------:R-:W-:Y:S04]  /*28e0*/  @P6 STS [R120+0x4000], R31 ;  /* 0x0040001f78006388 */ /* 0x000fe80000000800 */
[----:B------:R-:W-:Y:S04]  /*28f0*/  @P6 STS [R122+0x4000], R105 ;  /* 0x004000697a006388 */ /* 0x000fe80000000800 */
[----:B------:R-:W-:Y:S04]  /*2900*/  @P6 STS [R121+0x4000], R107 ;  /* 0x0040006b79006388 */ /* 0x000fe80000000800 */
[----:B------:R-:W-:Y:S01]  /*2910*/  @P6 STS [R123+0x4000], R109 ;  /* 0x0040006d7b006388 */ /* 0x000fe20000000800 */
[----:B------:R-:W-:Y:S01]  /*2920*/  LEA R125, R3, UR6, 0x2 ;  /* 0x00000006037d7c11 */ /* 0x000fe2000f8e10ff */
[----:B------:R-:W-:Y:S06]  /*2930*/  BAR.SYNC.DEFER_BLOCKING 0x0 ;  /* 0x0000000000007b1d */ /* 0x000fec0000010000 */
[----:B------:R-:W0:Y:S04]  /*2940*/  @!P5 LDS R25, [R125+0x4000] ;  /* 0x004000007d19d984 */ /* 0x000e280000000800 */
[----:B0-----:R-:W0:Y:S02]  /*2950*/  SHFL.BFLY PT, R30, R25, 0x1, 0x1f ;  /* 0x0c201f00191e7f89 */ /* 0x001e2400000e0000 */
[----:B0-----:R-:W-:-:S05]  /*2960*/  FMNMX R104, R25, R30, !PT ;  /* 0x0000001e19687209 */ /* 0x001fca0007800000 */
[----:B------:R-:W-:Y:S01]  /*2970*/  @P0 STS [R125+0x4000], R104 ;  /* 0x004000687d000388 */ /* 0x000fe20000000800 */
[----:B------:R-:W-:Y:S06]  /*2980*/  BAR.SYNC.DEFER_BLOCKING 0x0 ;  /* 0x0000000000007b1d */ /* 0x000fec0000010000 */
[----:B------:R-:W0:Y:S04]  /*2990*/  LDS R30, [R68+0x4000] ;  /* 0x00400000441e7984 */ /* 0x000e280000000800 */
[----:B------:R-:W1:Y:S04]  /*29a0*/  LDS R31, [R69+0x4000] ;  /* 0x00400000451f7984 */ /* 0x000e680000000800 */
[----:B------:R-:W2:Y:S04]  /*29b0*/  LDS R118, [R70+0x4000] ;  /* 0x0040000046767984 */ /* 0x000ea80000000800 */
[----:B------:R-:W3:Y:S01]  /*29c0*/  LDS R116, [R71+0x4000] ;  /* 0x0040000047747984 */ /* 0x000ee20000000800 */
[----:B0-----:R-:W-:-:S02]  /*29d0*/  FMNMX R30, R30, R9, !PT ;  /* 0x000000091e1e7209 */ /* 0x001fc40007800000 */
[----:B-1----:R-:W-:-:S03]  /*29e0*/  FMNMX R31, R31, R6, !PT ;  /* 0x000000061f1f7209 */ /* 0x002fc60007800000 */
[----:B------:R-:W-:Y:S01]  /*29f0*/  FADD R104, R113, -R30 ;  /* 0x8000001e71687221 */ /* 0x000fe20000000000 */
[----:B--2---:R-:W-:-:S03]  /*2a00*/  FMNMX R118, R118, R27, !PT ;  /* 0x0000001b76767209 */ /* 0x004fc60007800000 */
[----:B------:R-:W-:Y:S01]  /*2a10*/  FMUL R107, R104, 1.4426950216293334961 ;  /* 0x3fb8aa3b686b7820 */ /* 0x000fe20000400000 */
[----:B------:R-:W-:Y:S01]  /*2a20*/  FADD R105, R110, -R31 ;  /* 0x8000001f6e697221 */ /* 0x000fe20000000000 */
[----:B------:R-:W-:-:S03]  /*2a30*/  FADD R104, R112, -R30 ;  /* 0x8000001e70687221 */ /* 0x000fc60000000000 */
[----:B------:R-:W-:Y:S01]  /*2a40*/  FMUL R106, R105, 1.4426950216293334961 ;  /* 0x3fb8aa3b696a7820 */ /* 0x000fe20000400000 */
[----:B------:R-:W-:Y:S01]  /*2a50*/  FMUL R108, R104, 1.4426950216293334961 ;  /* 0x3fb8aa3b686c7820 */ /* 0x000fe20000400000 */
[----:B------:R-:W-:Y:S01]  /*2a60*/  FADD R105, R111, -R31 ;  /* 0x8000001f6f697221 */ /* 0x000fe20000000000 */
[--C-:B------:R-:W-:Y:S01]  /*2a70*/  FADD R104, R115, -R118.reuse ;  /* 0x8000007673687221 */ /* 0x100fe20000000000 */
[----:B------:R0:W-:Y:S01]  /*2a80*/  MUFU.EX2 R164, R106 ;  /* 0x0000006a00a47308 */ /* 0x0001e20000000800 */
[----:B---3--:R-:W-:Y:S01]  /*2a90*/  FMNMX R116, R116, R7, !PT ;  /* 0x0000000774747209 */ /* 0x008fe20007800000 */
[----:B------:R-:W-:Y:S01]  /*2aa0*/  FMUL R105, R105, 1.4426950216293334961 ;  /* 0x3fb8aa3b69697820 */ /* 0x000fe20000400000 */
[----:B0-----:R-:W-:Y:S01]  /*2ab0*/  FMUL R106, R104, 1.4426950216293334961 ;  /* 0x3fb8aa3b686a7820 */ /* 0x001fe20000400000 */
[----:B------:R-:W-:-:S04]  /*2ac0*/  FADD R104, R114, -R118 ;  /* 0x8000007672687221 */ /* 0x000fc80000000000 */
[----:B------:R0:W1:Y:S02]  /*2ad0*/  MUFU.EX2 R165, R105 ;  /* 0x0000006900a57308 */ /* 0x0000640000000800 */
[----:B0-----:R-:W-:Y:S01]  /*2ae0*/  FMUL R105, R104, 1.4426950216293334961 ;  /* 0x3fb8aa3b68697820 */ /* 0x001fe20000400000 */
[----:B------:R-:W-:-:S05]  /*2af0*/  FADD R104, R117, -R116 ;  /* 0x8000007475687221 */ /* 0x000fca0000000000 */
[----:B------:R0:W-:Y:S02]  /*2b00*/  MUFU.EX2 R166, R107 ;  /* 0x0000006b00a67308 */ /* 0x0001e40000000800 */
[----:B0-----:R-:W-:Y:S01]  /*2b10*/  FMUL R107, R104, 1.4426950216293334961 ;  /* 0x3fb8aa3b686b7820 */ /* 0x001fe20000400000 */
[----:B------:R-:W-:-:S05]  /*2b20*/  FADD R104, R119, -R116 ;  /* 0x8000007477687221 */ /* 0x000fca0000000000 */
[----:B------:R1:W0:Y:S01]  /*2b30*/  MUFU.EX2 R167, R108 ;  /* 0x0000006c00a77308 */ /* 0x0002220000000800 */
[----:B------:R-:W-:-:S07]  /*2b40*/  FMUL R104, R104, 1.4426950216293334961 ;  /* 0x3fb8aa3b68687820 */ /* 0x000fce0000400000 */
[----:B------:R-:W-:Y:S08]  /*2b50*/  MUFU.EX2 R168, R106 ;  /* 0x0000006a00a87308 */ /* 0x000ff00000000800 */
[----:B------:R-:W2:Y:S08]  /*2b60*/  MUFU.EX2 R169, R105 ;  /* 0x0000006900a97308 */ /* 0x000eb00000000800 */
[----:B------:R-:W-:Y:S08]  /*2b70*/  MUFU.EX2 R170, R107 ;  /* 0x0000006b00aa7308 */ /* 0x000ff00000000800 */
[----:B------:R-:W3:Y:S01]  /*2b80*/  MUFU.EX2 R171, R104 ;  /* 0x0000006800ab7308 */ /* 0x000ee20000000800 */
[----:B-1----:R-:W-:Y:S01]  /*2b90*/  FADD R108, R164, R165 ;  /* 0x000000a5a46c7221 */ /* 0x002fe20000000000 */
[----:B0-----:R-:W-:Y:S01]  /*2ba0*/  FADD R109, R166, R167 ;  /* 0x000000a7a66d7221 */ /* 0x001fe20000000000 */
[----:B--2---:R-:W-:-:S03]  /*2bb0*/  FADD R106, R168, R169 ;  /* 0x000000a9a86a7221 */ /* 0x004fc60000000000 */
[----:B------:R-:W0:Y:S04]  /*2bc0*/  SHFL.BFLY PT, R111, R108, 0x2, 0x1f ;  /* 0x0c401f006c6f7f89 */ /* 0x000e2800000e0000 */
[----:B------:R-:W1:Y:S01]  /*2bd0*/  SHFL.BFLY PT, R112, R109, 0x2, 0x1f ;  /* 0x0c401f006d707f89 */ /* 0x000e6200000e0000 */
[----:B---3--:R-:W-:-:S03]  /*2be0*/  FADD R110, R170, R171 ;  /* 0x000000abaa6e7221 */ /* 0x008fc60000000000 */
[----:B------:R-:W2:Y:S04]  /*2bf0*/  SHFL.BFLY PT, R105, R106, 0x2, 0x1f ;  /* 0x0c401f006a697f89 */ /* 0x000ea800000e0000 */
[----:B------:R-:W3:Y:S01]  /*2c00*/  SHFL.BFLY PT, R113, R110, 0x2, 0x1f ;  /* 0x0c401f006e717f89 */ /* 0x000ee200000e0000 */
[----:B0-----:R-:W-:Y:S01]  /*2c10*/  FADD R111, R108, R111 ;  /* 0x0000006f6c6f7221 */ /* 0x001fe20000000000 */
[----:B-1----:R-:W-:-:S04]  /*2c20*/  FADD R112, R109, R112 ;  /* 0x000000706d707221 */ /* 0x002fc80000000000 */
[----:B------:R-:W0:Y:S01]  /*2c30*/  SHFL.BFLY PT, R104, R111, 0x1, 0x1f ;  /* 0x0c201f006f687f89 */ /* 0x000e2200000e0000 */
[----:B--2---:R-:W-:Y:S01]  /*2c40*/  FADD R107, R106, R105 ;  /* 0x000000696a6b7221 */ /* 0x004fe20000000000 */
[----:B---3--:R-:W-:Y:S02]  /*2c50*/  FADD R113, R110, R113 ;  /* 0x000000716e717221 */ /* 0x008fe40000000000 */
[----:B------:R-:W1:Y:S04]  /*2c60*/  SHFL.BFLY PT, R105, R112, 0x1, 0x1f ;  /* 0x0c201f0070697f89 */ /* 0x000e6800000e0000 */
[----:B------:R-:W2:Y:S04]  /*2c70*/  SHFL.BFLY PT, R114, R107, 0x1, 0x1f ;  /* 0x0c201f006b727f89 */ /* 0x000ea800000e0000 */
[----:B------:R-:W3:Y:S01]  /*2c80*/  SHFL.BFLY PT, R108, R113, 0x1, 0x1f ;  /* 0x0c201f00716c7f89 */ /* 0x000ee200000e0000 */
[----:B0-----:R-:W-:Y:S01]  /*2c90*/  FADD R115, R111, R104 ;  /* 0x000000686f737221 */ /* 0x001fe20000000000 */
[----:B------:R-:W-:Y:S01]  /*2ca0*/  BAR.SYNC.DEFER_BLOCKING 0x0 ;  /* 0x0000000000007b1d */ /* 0x000fe20000010000 */
[----:B-1----:R-:W-:Y:S01]  /*2cb0*/  FADD R119, R112, R105 ;  /* 0x0000006970777221 */ /* 0x002fe20000000000 */
[----:B--2---:R-:W-:Y:S01]  /*2cc0*/  FADD R114, R107, R114 ;  /* 0x000000726b727221 */ /* 0x004fe20000000000 */
[----:B---3--:R-:W-:-:S03]  /*2cd0*/  FADD R110, R113, R108 ;  /* 0x0000006c716e7221 */ /* 0x008fc60000000000 */
[----:B------:R-:W-:Y:S04]  /*2ce0*/  @P6 STS [R120+0x4000], R115 ;  /* 0x0040007378006388 */ /* 0x000fe80000000800 */
[----:B------:R-:W-:Y:S04]  /*2cf0*/  @P6 STS [R122+0x4000], R119 ;  /* 0x004000777a006388 */ /* 0x000fe80000000800 */
[----:B------:R-:W-:Y:S04]  /*2d00*/  @P6 STS [R121+0x4000], R114 ;  /* 0x0040007279006388 */ /* 0x000fe80000000800 */
[----:B------:R-:W-:Y:S01]  /*2d10*/  @P6 STS [R123+0x4000], R110 ;  /* 0x0040006e7b006388 */ /* 0x000fe20000000800 */
[----:B------:R-:W-:Y:S06]  /*2d20*/  BAR.SYNC.DEFER_BLOCKING 0x0 ;  /* 0x0000000000007b1d */ /* 0x000fec0000010000 */
[----:B------:R-:W0:Y:S04]  /*2d30*/  @!P5 LDS R26, [R125+0x4000] ;  /* 0x004000007d1ad984 */ /* 0x000e280000000800 */
[----:B0-----:R-:W0:Y:S02]  /*2d40*/  SHFL.BFLY PT, R105, R26, 0x1, 0x1f ;  /* 0x0c201f001a697f89 */ /* 0x001e2400000e0000 */
[----:B0-----:R-:W-:-:S05]  /*2d50*/  FADD R117, R26, R105 ;  /* 0x000000691a757221 */ /* 0x001fca0000000000 */
[----:B------:R0:W-:Y:S01]  /*2d60*/  @P0 STS [R125+0x4000], R117 ;  /* 0x004000757d000388 */ /* 0x0001e20000000800 */
[----:B------:R-:W-:Y:S01]  /*2d70*/  BAR.SYNC.DEFER_BLOCKING 0x0 ;  /* 0x0000000000007b1d */ /* 0x000fe20000010000 */
[----:B------:R-:W-:-:S04]  /*2d80*/  IMAD.WIDE R104, R8, 0x2, R32 ;  /* 0x0000000208687825 */ /* 0x000fc800078e0220 */
[----:B------:R-:W-:-:S04]  /*2d90*/  IMAD.WIDE R106, R8, 0x2, R34 ;  /* 0x00000002086a7825 */ /* 0x000fc800078e0222 */
[----:B------:R-:W-:-:S04]  /*2da0*/  IMAD.WIDE R108, R8, 0x2, R40 ;  /* 0x00000002086c7825 */ /* 0x000fc800078e0228 */
[----:B------:R-:W-:-:S04]  /*2db0*/  IMAD.WIDE R110, R8, 0x2, R36 ;  /* 0x00000002086e7825 */ /* 0x000fc800078e0224 */
[----:B------:R-:W-:-:S04]  /*2dc0*/  IMAD.WIDE R120, R8, 0x2, R46 ;  /* 0x0000000208787825 */ /* 0x000fc800078e022e */
[C---:B------:R-:W-:Y:S01]  /*2dd0*/  IMAD.WIDE R112, R8.reuse, 0x2, R42 ;  /* 0x0000000208707825 */ /* 0x040fe200078e022a */
[----:B------:R1:W2:Y:S03]  /*2de0*/  LDG.E.U16 R124, desc[UR10][R104.64] ;  /* 0x0000000a687c7981 */ /* 0x0002a6000c1e1500 */
[C---:B------:R-:W-:Y:S01]  /*2df0*/  IMAD.WIDE R114, R8.reuse, 0x2, R44 ;  /* 0x0000000208727825 */ /* 0x040fe200078e022c */
[----:B------:R3:W4:Y:S03]  /*2e00*/  LDG.E.U16 R126, desc[UR10][R106.64] ;  /* 0x0000000a6a7e7981 */ /* 0x000726000c1e1500 */
[C---:B------:R-:W-:Y:S01]  /*2e10*/  IMAD.WIDE R122, R8.reuse, 0x2, R38 ;  /* 0x00000002087a7825 */ /* 0x040fe200078e0226 */
[----:B------:R5:W4:Y:S03]  /*2e20*/  LDG.E.U16 R127, desc[UR10][R108.64] ;  /* 0x0000000a6c7f7981 */ /* 0x000b26000c1e1500 */
[C---:B-1----:R-:W-:Y:S01]  /*2e30*/  IMAD.WIDE R104, R8.reuse, 0x2, R50 ;  /* 0x0000000208687825 */ /* 0x042fe200078e0232 */
[----:B------:R1:W4:Y:S03]  /*2e40*/  LDG.E.U16 R156, desc[UR10][R110.64] ;  /* 0x0000000a6e9c7981 */ /* 0x000326000c1e1500 */
[C---:B---3--:R-:W-:Y:S01]  /*2e50*/  IMAD.WIDE R106, R8.reuse, 0x2, R54 ;  /* 0x00000002086a7825 */ /* 0x048fe200078e0236 */
[----:B0-----:R0:W3:Y:S03]  /*2e60*/  LDG.E.U16 R117, desc[UR10][R120.64] ;  /* 0x0000000a78757981 */ /* 0x0010e6000c1e1500 */
[C---:B-----5:R-:W-:Y:S01]  /*2e70*/  IMAD.WIDE R108, R8.reuse, 0x2, R56 ;  /* 0x00000002086c7825 */ /* 0x060fe200078e0238 */
[----:B------:R5:W3:Y:S03]  /*2e80*/  LDG.E.U16 R157, desc[UR10][R112.64] ;  /* 0x0000000a709d7981 */ /* 0x000ae6000c1e1500 */
[C---:B-1----:R-:W-:Y:S01]  /*2e90*/  IMAD.WIDE R110, R8.reuse, 0x2, R48 ;  /* 0x00000002086e7825 */ /* 0x042fe200078e0230 */
[----:B------:R1:W3:Y:S03]  /*2ea0*/  LDG.E.U16 R158, desc[UR10][R114.64] ;  /* 0x0000000a729e7981 */ /* 0x0002e6000c1e1500 */
[C---:B0-----:R-:W-:Y:S01]  /*2eb0*/  IMAD.WIDE R120, R8.reuse, 0x2, R52 ;  /* 0x0000000208787825 */ /* 0x041fe200078e0234 */
[----:B------:R0:W3:Y:S03]  /*2ec0*/  LDG.E.U16 R160, desc[UR10][R104.64] ;  /* 0x0000000a68a07981 */ /* 0x0000e6000c1e1500 */
[C---:B-----5:R-:W-:Y:S01]  /*2ed0*/  IMAD.WIDE R112, R8.reuse, 0x2, R58 ;  /* 0x0000000208707825 */ /* 0x060fe200078e023a */
[----:B------:R-:W5:Y:S03]  /*2ee0*/  LDG.E.U16 R159, desc[UR10][R122.64] ;  /* 0x0000000a7a9f7981 */ /* 0x000f66000c1e1500 */
[C---:B-1----:R-:W-:Y:S01]  /*2ef0*/  IMAD.WIDE R114, R8.reuse, 0x2, R60 ;  /* 0x0000000208727825 */ /* 0x042fe200078e023c */
[----:B------:R1:W5:Y:S03]  /*2f00*/  LDG.E.U16 R106, desc[UR10][R106.64] ;  /* 0x0000000a6a6a7981 */ /* 0x000366000c1e1500 */
[----:B0-----:R-:W-:Y:S01]  /*2f10*/  IMAD.WIDE R104, R8, 0x2, R62 ;  /* 0x0000000208687825 */ /* 0x001fe200078e023e */
[----:B------:R-:W5:Y:S04]  /*2f20*/  LDG.E.U16 R108, desc[UR10][R108.64] ;  /* 0x0000000a6c6c7981 */ /* 0x000f68000c1e1500 */
[----:B------:R-:W5:Y:S04]  /*2f30*/  LDG.E.U16 R110, desc[UR10][R110.64] ;  /* 0x0000000a6e6e7981 */ /* 0x000f68000c1e1500 */
[----:B------:R0:W5:Y:S04]  /*2f40*/  LDG.E.U16 R161, desc[UR10][R112.64] ;  /* 0x0000000a70a17981 */ /* 0x000168000c1e1500 */
[----:B------:R0:W5:Y:S04]  /*2f50*/  LDG.E.U16 R162, desc[UR10][R114.64] ;  /* 0x0000000a72a27981 */ /* 0x000168000c1e1500 */
[----:B------:R-:W5:Y:S04]  /*2f60*/  LDG.E.U16 R163, desc[UR10][R104.64] ;  /* 0x0000000a68a37981 */ /* 0x000f68000c1e1500 */
[----:B------:R0:W5:Y:S01]  /*2f70*/  LDG.E.U16 R120, desc[UR10][R120.64] ;  /* 0x0000000a78787981 */ /* 0x000162000c1e1500 */
[----:B-1----:R-:W-:-:S03]  /*2f80*/  SHF.R.S32.HI R107, RZ, 0x6, R0 ;  /* 0x00000006ff6b7819 */ /* 0x002fc60000011400 */
[----:B------:R-:W-:Y:S01]  /*2f90*/  LDS R125, [R71+0x4000] ;  /* 0x00400000477d7984 */ /* 0x000fe20000000800 */
[----:B------:R-:W-:-:S03]  /*2fa0*/  SGXT R107, R107, 0x1 ;  /* 0x000000016b6b781a */ /* 0x000fc60000000200 */
[----:B------:R-:W-:Y:S01]  /*2fb0*/  LDS R123, [R70+0x4000] ;  /* 0x00400000467b7984 */ /* 0x000fe20000000800 */
[----:B------:R-:W-:Y:S01]  /*2fc0*/  LOP3.LUT R122, R107, 0x90, RZ, 0xc0, !PT ;  /* 0x000000906b7a7812 */ /* 0x000fe200078ec0ff */
[----:B------:R-:W-:Y:S02]  /*2fd0*/  IMAD.SHL.U32 R107, R0, 0x2, RZ ;  /* 0x00000002006b7824 */ /* 0x000fe400078e00ff */
[----:B------:R1:W-:Y:S03]  /*2fe0*/  LDS R119, [R68+0x4000] ;  /* 0x0040000044777984 */ /* 0x0003e60000000800 */
[----:B------:R-:W-:Y:S02]  /*2ff0*/  LOP3.LUT R173, R122, 0x17e, R107, 0x78, !PT ;  /* 0x0000017e7aad7812 */ /* 0x000fe400078e786b */
[----:B------:R1:W-:Y:S01]  /*3000*/  LDS R122, [R69+0x4000] ;  /* 0x00400000457a7984 */ /* 0x0003e20000000800 */
[----:B------:R-:W-:Y:S01]  /*3010*/  BAR.SYNC.DEFER_BLOCKING 0x0 ;  /* 0x0000000000007b1d */ /* 0x000fe20000010000 */
[----:B0-----:R-:W-:-:S02]  /*3020*/  F2FP.BF16.F32.PACK_AB R112, R165, R164 ;  /* 0x000000a4a570723e */ /* 0x001fc400000010ff */
[----:B------:R-:W-:Y:S02]  /*3030*/  F2FP.BF16.F32.PACK_AB R113, R167, R166 ;  /* 0x000000a6a771723e */ /* 0x000fe400000010ff */
[----:B------:R-:W-:Y:S02]  /*3040*/  F2FP.BF16.F32.PACK_AB R114, R169, R168 ;  /* 0x000000a8a972723e */ /* 0x000fe400000010ff */
[----:B------:R-:W-:Y:S02]  /*3050*/  F2FP.BF16.F32.PACK_AB R115, R171, R170 ;  /* 0x000000aaab73723e */ /* 0x000fe400000010ff */
[----:B-1----:R-:W-:-:S04]  /*3060*/  SHF.R.S32.HI R68, RZ, 0x2, R0 ;  /* 0x00000002ff447819 */ /* 0x002fc80000011400 */
[----:B------:R-:W-:-:S04]  /*3070*/  SGXT R68, R68, 0x1 ;  /* 0x000000014444781a */ /* 0x000fc80000000200 */
[----:B------:R-:W-:Y:S01]  /*3080*/  LOP3.LUT R69, R68, 0x90, RZ, 0xc0, !PT ;  /* 0x0000009044457812 */ /* 0x000fe200078ec0ff */
[----:B------:R-:W-:Y:S02]  /*3090*/  IMAD.SHL.U32 R68, R0, 0x20, RZ ;  /* 0x0000002000447824 */ /* 0x000fe400078e00ff */
[----:B------:R-:W-:-:S03]  /*30a0*/  FADD R6, -R31, R6 ;  /* 0x000000061f067221 */ /* 0x000fc60000000100 */
[----:B------:R-:W-:-:S04]  /*30b0*/  LOP3.LUT R69, R69, 0x160, R68, 0xf8, !PT ;  /* 0x0000016045457812 */ /* 0x000fc800078ef844 */
[----:B------:R-:W-:Y:S01]  /*30c0*/  LOP3.LUT R121, R69, 0x10, R0, 0x78, !PT ;  /* 0x0000001045797812 */ /* 0x000fe200078e7800 */
[----:B------:R-:W-:-:S04]  /*30d0*/  UIADD3 UR4, UP0, UR4, 0x10, URZ ;  /* 0x0000001004047890 */ /* 0x000fc8000ff1e03f */
[----:B------:R-:W-:Y:S02]  /*30e0*/  UIADD3.X UR5, URZ, UR5, URZ, UP0, !UPT ;  /* 0x000000053f057290 */ /* 0x000fe400087fe43f */
[----:B------:R-:W-:Y:S01]  /*30f0*/  ISETP.LE.U32.AND P1, PT, R11, UR4, PT ;  /* 0x000000040b007c0c */ /* 0x000fe2000bf23070 */
[----:B--2---:R-:W-:Y:S04]  /*3100*/  STS.U16 [R173+UR6+0x4000], R124 ;  /* 0x0040007cad007988 */ /* 0x004fe80008000406 */
[----:B----4-:R-:W-:Y:S04]  /*3110*/  STS.U16 [R173+UR6+0x4200], R126 ;  /* 0x0042007ead007988 */ /* 0x010fe80008000406 */
[----:B------:R-:W-:Y:S04]  /*3120*/  STS.U16 [R173+UR6+0x4400], R127 ;  /* 0x0044007fad007988 */ /* 0x000fe80008000406 */
[----:B------:R-:W-:Y:S04]  /*3130*/  STS.U16 [R173+UR6+0x4600], R156 ;  /* 0x0046009cad007988 */ /* 0x000fe80008000406 */
[----:B---3--:R0:W-:Y:S04]  /*3140*/  STS.U16 [R173+UR6+0x4c00], R117 ;  /* 0x004c0075ad007988 */ /* 0x0081e80008000406 */
[----:B------:R-:W-:Y:S04]  /*3150*/  STS.U16 [R173+UR6+0x4800], R157 ;  /* 0x0048009dad007988 */ /* 0x000fe80008000406 */
[----:B------:R-:W-:Y:S04]  /*3160*/  STS.U16 [R173+UR6+0x4a00], R158 ;  /* 0x004a009ead007988 */ /* 0x000fe80008000406 */
[----:B------:R-:W-:Y:S04]  /*3170*/  STS.U16 [R173+UR6+0x5000], R160 ;  /* 0x005000a0ad007988 */ /* 0x000fe80008000406 */
[----:B-----5:R-:W-:Y:S04]  /*3180*/  STS.U16 [R173+UR6+0x4e00], R159 ;  /* 0x004e009fad007988 */ /* 0x020fe80008000406 */
[----:B------:R-:W-:Y:S04]  /*3190*/  STS.U16 [R173+UR6+0x5200], R106 ;  /* 0x0052006aad007988 */ /* 0x000fe80008000406 */
[----:B------:R-:W-:Y:S04]  /*31a0*/  STS.U16 [R173+UR6+0x5400], R108 ;  /* 0x0054006cad007988 */ /* 0x000fe80008000406 */
[----:B------:R-:W-:Y:S04]  /*31b0*/  STS.U16 [R173+UR6+0x5600], R110 ;  /* 0x0056006ead007988 */ /* 0x000fe80008000406 */
[----:B------:R-:W-:Y:S04]  /*31c0*/  STS.U16 [R173+UR6+0x5800], R161 ;  /* 0x005800a1ad007988 */ /* 0x000fe80008000406 */
[----:B------:R-:W-:Y:S04]  /*31d0*/  STS.U16 [R173+UR6+0x5a00], R162 ;  /* 0x005a00a2ad007988 */ /* 0x000fe80008000406 */
[----:B------:R-:W-:Y:S04]  /*31e0*/  STS.U16 [R173+UR6+0x5c00], R163 ;  /* 0x005c00a3ad007988 */ /* 0x000fe80008000406 */
[----:B------:R1:W-:Y:S04]  /*31f0*/  STS.U16 [R173+UR6+0x5e00], R120 ;  /* 0x005e0078ad007988 */ /* 0x0003e80008000406 */
[----:B------:R-:W-:Y:S01]  /*3200*/  STSM.16.M88.4 [R21+0x6000], R112 ;  /* 0x0060007015007844 */ /* 0x000fe20000000200 */
[----:B------:R-:W-:Y:S01]  /*3210*/  BAR.SYNC.DEFER_BLOCKING 0x0 ;  /* 0x0000000000007b1d */ /* 0x000fe20000010000 */
[----:B0-----:R-:W-:Y:S01]  /*3220*/  FMUL R117, R6, 1.4426950216293334961 ;  /* 0x3fb8aa3b06757820 */ /* 0x001fe20000400000 */
[----:B------:R-:W-:-:S04]  /*3230*/  FADD R6, -R30, R9 ;  /* 0x000000091e067221 */ /* 0x000fc80000000100 */
[----:B------:R-:W-:Y:S01]  /*3240*/  FMUL R9, R6, 1.4426950216293334961 ;  /* 0x3fb8aa3b06097820 */ /* 0x000fe20000400000 */
[----:B------:R-:W-:-:S04]  /*3250*/  FADD R6, -R118, R27 ;  /* 0x0000001b76067221 */ /* 0x000fc80000000100 */
[----:B------:R-:W-:Y:S01]  /*3260*/  FMUL R27, R6, 1.4426950216293334961 ;  /* 0x3fb8aa3b061b7820 */ /* 0x000fe20000400000 */
[----:B------:R-:W-:Y:S01]  /*3270*/  FADD R6, -R116, R7 ;  /* 0x0000000774067221 */ /* 0x000fe20000000100 */
[----:B------:R-:W-:Y:S04]  /*3280*/  LDSM.16.M88.4 R104, [R121+UR6+0x6000] ;  /* 0x006000067968783b */ /* 0x000fe80008000200 */
[----:B------:R-:W0:Y:S04]  /*3290*/  LDSM.16.M88.4 R68, [R20+0x4000] ;  /* 0x004000001444783b */ /* 0x000e280000000200 */
[----:B------:R-:W2:Y:S01]  /*32a0*/  LDSM.16.M88.4 R112, [R121+UR6+0x6200] ;  /* 0x006200067970783b */ /* 0x000ea20008000200 */
[----:B------:R-:W-:Y:S01]  /*32b0*/  FMUL R6, R6, 1.4426950216293334961 ;  /* 0x3fb8aa3b06067820 */ /* 0x000fe20000400000 */
[----:B------:R-:W3:Y:S01]  /*32c0*/  MUFU.EX2 R117, R117 ;  /* 0x0000007500757308 */ /* 0x000ee20000000800 */
[----:B------:R-:W4:Y:S01]  /*32d0*/  LDC R7, c[0x0][0x264] ;  /* 0x00009900ff077b82 */ /* 0x000f220000000800 */
[----:B------:R-:W5:Y:S06]  /*32e0*/  LDSM.16.M88.4 R108, [R20+0x5000] ;  /* 0x00500000146c783b */ /* 0x000f6c0000000200 */
[----:B-1----:R-:W1:Y:S08]  /*32f0*/  MUFU.EX2 R120, R9 ;  /* 0x0000000900787308 */ /* 0x002e700000000800 */
[----:B------:R-:W0:Y:S08]  /*3300*/  MUFU.EX2 R124, R27 ;  /* 0x0000001b007c7308 */ /* 0x000e300000000800 */
[----:B------:R-:W2:Y:S01]  /*3310*/  MUFU.EX2 R6, R6 ;  /* 0x0000000600067308 */ /* 0x000ea20000000800 */
[C---:B---3--:R-:W-:Y:S01]  /*3320*/  FMUL R96, R117.reuse, R96 ;  /* 0x0000006075607220 */ /* 0x048fe20000400000 */
[----:B------:R-:W-:Y:S01]  /*3330*/  FMUL R97, R117, R97 ;  /* 0x0000006175617220 */ /* 0x000fe20000400000 */
[C---:B-1----:R-:W-:Y:S01]  /*3340*/  FMUL R98, R120.reuse, R98 ;  /* 0x0000006278627220 */ /* 0x042fe20000400000 */
[----:B------:R-:W-:Y:S01]  /*3350*/  FMUL R99, R120, R99 ;  /* 0x0000006378637220 */ /* 0x000fe20000400000 */
[C---:B0-----:R-:W-:Y:S01]  /*3360*/  FMUL R84, R124.reuse, R84 ;  /* 0x000000547c547220 */ /* 0x041fe20000400000 */
[----:B------:R-:W-:Y:S01]  /*3370*/  FMUL R85, R124, R85 ;  /* 0x000000557c557220 */ /* 0x000fe20000400000 */
[C---:B--2---:R-:W-:Y:S01]  /*3380*/  FMUL R86, R6.reuse, R86 ;  /* 0x0000005606567220 */ /* 0x044fe20000400000 */
[----:B------:R-:W-:-:S03]  /*3390*/  FMUL R87, R6, R87 ;  /* 0x0000005706577220 */ /* 0x000fc60000400000 */
[----:B------:R-:W-:Y:S01]  /*33a0*/  HMMA.16816.F32.BF16 R96, R104, R68, R96 ;  /* 0x000000446860723c */ /* 0x000fe20000041860 */
[----:B------:R-:W-:-:S05]  /*33b0*/  IMAD.U32 R9, RZ, RZ, UR5 ;  /* 0x00000005ff097e24 */ /* 0x000fca000f8e00ff */
[----:B------:R-:W-:Y:S01]  /*33c0*/  HMMA.16816.F32.BF16 R84, R112, R68, R84 ;  /* 0x000000447054723c */ /* 0x000fe20000041854 */
[----:B------:R-:W0:Y:S01]  /*33d0*/  LDC R68, c[0x0][0x254] ;  /* 0x00009500ff447b82 */ /* 0x000e220000000800 */
[----:B------:R-:W-:Y:S01]  /*33e0*/  ISETP.GE.U32.AND.EX P1, PT, R9, RZ, PT, P1 ;  /* 0x000000ff0900720c */ /* 0x000fe20003f26110 */
[C---:B------:R-:W-:Y:S01]  /*33f0*/  FMUL R72, R117.reuse, R72 ;  /* 0x0000004875487220 */ /* 0x040fe20000400000 */
[C---:B------:R-:W-:Y:S01]  /*3400*/  FMUL R73, R117.reuse, R73 ;  /* 0x0000004975497220 */ /* 0x040fe20000400000 */
[C---:B------:R-:W-:Y:S01]  /*3410*/  FMUL R76, R117.reuse, R76 ;  /* 0x0000004c754c7220 */ /* 0x040fe20000400000 */
[C---:B------:R-:W-:Y:S01]  /*3420*/  FMUL R77, R117.reuse, R77 ;  /* 0x0000004d754d7220 */ /* 0x040fe20000400000 */
[C---:B------:R-:W-:Y:S01]  /*3430*/  FMUL R80, R117.reuse, R80 ;  /* 0x0000005075507220 */ /* 0x040fe20000400000 */
[----:B------:R-:W-:Y:S01]  /*3440*/  FMUL R81, R117, R81 ;  /* 0x0000005175517220 */ /* 0x000fe20000400000 */
[C---:B------:R-:W-:Y:S01]  /*3450*/  FMUL R74, R120.reuse, R74 ;  /* 0x0000004a784a7220 */ /* 0x040fe20000400000 */
[C---:B------:R-:W-:Y:S01]  /*3460*/  FMUL R75, R120.reuse, R75 ;  /* 0x0000004b784b7220 */ /* 0x040fe20000400000 */
[C---:B------:R-:W-:Y:S01]  /*3470*/  FMUL R78, R120.reuse, R78 ;  /* 0x0000004e784e7220 */ /* 0x040fe20000400000 */
[C---:B------:R-:W-:Y:S01]  /*3480*/  FMUL R79, R120.reuse, R79 ;  /* 0x0000004f784f7220 */ /* 0x040fe20000400000 */
[C---:B------:R-:W-:Y:S01]  /*3490*/  FMUL R82, R120.reuse, R82 ;  /* 0x0000005278527220 */ /* 0x040fe20000400000 */
[----:B------:R-:W-:Y:S01]  /*34a0*/  FMUL R83, R120, R83 ;  /* 0x0000005378537220 */ /* 0x000fe20000400000 */
        /* <DEDUP_REMOVED lines=11> */
[C---:B------:R-:W-:Y:S01]  /*3560*/  FMUL R95, R6.reuse, R95 ;  /* 0x0000005f065f7220 */ /* 0x040fe20000400000 */
[----:B------:R-:W-:Y:S01]  /*3570*/  HMMA.16816.F32.BF16 R72, R104, R70, R72 ;  /* 0x000000466848723c */ /* 0x000fe20000041848 */
[----:B------:R-:W-:Y:S01]  /*3580*/  FFMA R10, R6, R10, R125 ;  /* 0x0000000a060a7223 */ /* 0x000fe2000000007d */
[----:B----4-:R-:W-:-:S02]  /*3590*/  IMAD R8, R7, 0x10, R8 ;  /* 0x0000001007087824 */ /* 0x010fc400078e0208 */
[----:B------:R-:W-:Y:S02]  /*35a0*/  FFMA R12, R124, R12, R123 ;  /* 0x0000000c7c0c7223 */ /* 0x000fe4000000007b */
[----:B-----5:R-:W-:Y:S01]  /*35b0*/  HMMA.16816.F32.BF16 R76, R104, R108, R76 ;  /* 0x0000006c684c723c */ /* 0x020fe2000004184c */
[----:B------:R-:W-:Y:S01]  /*35c0*/  FFMA R29, R117, R29, R122 ;  /* 0x0000001d751d7223 */ /* 0x000fe2000000007a */
[----:B------:R-:W-:Y:S01]  /*35d0*/  FFMA R28, R120, R28, R119 ;  /* 0x0000001c781c7223 */ /* 0x000fe20000000077 */
[----:B0-----:R-:W-:-:S03]  /*35e0*/  LEA R23, R68, R23, 0x4 ;  /* 0x0000001744177211 */ /* 0x001fc600078e20ff */
[----:B------:R-:W-:Y:S01]  /*35f0*/  HMMA.16816.F32.BF16 R80, R104, R110, R80 ;  /* 0x0000006e6850723c */ /* 0x000fe20000041850 */
[----:B------:R-:W-:Y:S02]  /*3600*/  IMAD.MOV.U32 R6, RZ, RZ, R31 ;  /* 0x000000ffff067224 */ /* 0x000fe400078e001f */
[----:B------:R-:W-:-:S03]  /*3610*/  IMAD.MOV.U32 R9, RZ, RZ, R30 ;  /* 0x000000ffff097224 */ /* 0x000fc600078e001e */
[----:B------:R-:W-:Y:S01]  /*3620*/  HMMA.16816.F32.BF16 R88, R112, R70, R88 ;  /* 0x000000467058723c */ /* 0x000fe20000041858 */
[----:B------:R-:W-:Y:S02]  /*3630*/  IMAD.MOV.U32 R27, RZ, RZ, R118 ;  /* 0x000000ffff1b7224 */ /* 0x000fe400078e0076 */
[----:B------:R-:W-:-:S03]  /*3640*/  IMAD.MOV.U32 R7, RZ, RZ, R116 ;  /* 0x000000ffff077224 */ /* 0x000fc600078e0074 */
[C---:B------:R-:W-:Y:S06]  /*3650*/  HMMA.16816.F32.BF16 R100, R112.reuse, R108, R100 ;  /* 0x0000006c7064723c */ /* 0x040fec0000041864 */
[----:B------:R-:W-:Y:S01]  /*3660*/  HMMA.16816.F32.BF16 R92, R112, R110, R92 ;  /* 0x0000006e705c723c */ /* 0x000fe2000004185c */
[----:B------:R-:W-:-:S08]  /*3670*/  NOP ;  /* 0x0000000000007918 */ /* 0x000fd00000000000 */
[----:B------:R-:W-:-:S15]  /*3680*/  @!P1 BRA `(.L_x_1) ;  /* 0xffffffe400289947 */ /* 0x000fde000383ffff */
.L_x_0:
[----:B------:R-:W-:Y:S01]  /*3690*/  MOV R19, R10 ;  /* 0x0000000a00137202 */ /* 0x000fe20000000f00 */
[----:B------:R-:W-:Y:S01]  /*36a0*/  IMAD.MOV.U32 R36, RZ, RZ, R29 ;  /* 0x000000ffff247224 */ /* 0x000fe200078e001d */
[----:B------:R-:W-:Y:S01]  /*36b0*/  IADD3 R13, R14, UR6, R13 ;  /* 0x000000060e0d7c10 */ /* 0x000fe2000fffe00d */
[----:B------:R-:W-:Y:S01]  /*36c0*/  IMAD.MOV.U32 R22, RZ, RZ, R12 ;  /* 0x000000ffff167224 */ /* 0x000fe200078e000c */
[C---:B------:R-:W-:Y:S01]  /*36d0*/  FSETP.GT.AND P1, PT, |R19|.reuse, 8.50705917302346158658e+37, PT ;  /* 0x7e8000001300780b */ /* 0x040fe20003f24200 */
[C---:B------:R-:W-:Y:S01]  /*36e0*/  FMUL R3, R36.reuse, 8388608 ;  /* 0x4b00000024037820 */ /* 0x040fe20000400000 */
[C---:B------:R-:W-:Y:S01]  /*36f0*/  FSETP.GEU.AND P0, PT, |R19|.reuse, 1.175494350822287508e-38, PT ;  /* 0x008000001300780b */ /* 0x040fe20003f0e200 */
[C---:B------:R-:W-:Y:S01]  /*3700*/  FMUL R8, R19.reuse, 8388608 ;  /* 0x4b00000013087820 */ /* 0x040fe20000400000 */
[----:B------:R-:W-:Y:S01]  /*3710*/  FSETP.GEU.AND P2, PT, R36, 1.175494350822287508e-38, PT ;  /* 0x008000002400780b */ /* 0x000fe20003f4e000 */
[----:B------:R-:W-:Y:S01]  /*3720*/  IMAD.MOV.U32 R33, RZ, RZ, R28 ;  /* 0x000000ffff217224 */ /* 0x000fe200078e001c */
[----:B------:R-:W-:Y:S01]  /*3730*/  FSETP.GEU.AND P6, PT, R19, 1.175494350822287508e-38, PT ;  /* 0x008000001300780b */ /* 0x000fe20003fce000 */
[----:B------:R-:W-:Y:S01]  /*3740*/  FMUL R7, R22, 8388608 ;  /* 0x4b00000016077820 */ /* 0x000fe20000400000 */
[----:B------:R-:W-:Y:S01]  /*3750*/  FSEL R52, R3, R36, !P2 ;  /* 0x0000002403347208 */ /* 0x000fe20005000000 */
[----:B------:R-:W-:Y:S01]  /*3760*/  FMUL R6, R33, 8388608 ;  /* 0x4b00000021067820 */ /* 0x000fe20000400000 */
[----:B------:R-:W-:Y:S01]  /*3770*/  FSEL R3, R8, R19, !P6 ;  /* 0x0000001308037208 */ /* 0x000fe20007000000 */
[----:B------:R-:W0:Y:S01]  /*3780*/  LDC R50, c[0x0][0x278] ;  /* 0x00009e00ff327b82 */ /* 0x000e220000000800 */
[----:B------:R-:W-:Y:S01]  /*3790*/  FSETP.GEU.AND P5, PT, R22, 1.175494350822287508e-38, PT ;  /* 0x008000001600780b */ /* 0x000fe20003fae000 */
[----:B------:R-:W-:Y:S01]  /*37a0*/  @P1 FMUL R19, R19, 0.25 ;  /* 0x3e80000013131820 */ /* 0x000fe20000400000 */
        /* <DEDUP_REMOVED lines=8> */
[----:B------:R-:W-:Y:S01]  /*3830*/  @!P0 FMUL R19, R19, 16777216 ;  /* 0x4b80000013138820 */ /* 0x000fe20000400000 */
        /* <DEDUP_REMOVED lines=8> */
[----:B------:R-:W-:Y:S01]  /*38c0*/  FSETP.GT.AND P0, PT, |R33|, 8.50705917302346158658e+37, PT ;  /* 0x7e8000002100780b */ /* 0x000fe20003f04200 */
[----:B------:R-:W-:Y:S01]  /*38d0*/  VIADD R15, R3, 0xc0cafb0d ;  /* 0xc0cafb0d030f7836 */ /* 0x000fe20000000000 */
[----:B------:R-:W-:Y:S01]  /*38e0*/  FSEL R69, R7, R22, !P5 ;  /* 0x0000001607457208 */ /* 0x000fe20006800000 */
[----:B------:R-:W-:Y:S01]  /*38f0*/  VIADD R7, R52, 0xc0cafb0d ;  /* 0xc0cafb0d34077836 */ /* 0x000fe20000000000 */
[----:B------:R-:W-:Y:S01]  /*3900*/  FSEL R12, RZ, -23, P5 ;  /* 0xc1b80000ff0c7808 */ /* 0x000fe20002800000 */
[----:B------:R-:W-:Y:S01]  /*3910*/  IMAD.MOV.U32 R51, RZ, RZ, 0x3dc6b27f ;  /* 0x3dc6b27fff337424 */ /* 0x000fe200078e00ff */
[----:B------:R-:W-:Y:S01]  /*3920*/  FSETP.GEU.AND P3, PT, R33, 1.175494350822287508e-38, PT ;  /* 0x008000002100780b */ /* 0x000fe20003f6e000 */
[----:B------:R-:W-:Y:S01]  /*3930*/  VIADD R11, R69, 0xc0cafb0d ;  /* 0xc0cafb0d450b7836 */ /* 0x000fe20000000000 */
[C---:B------:R-:W-:Y:S01]  /*3940*/  FSETP.GEU.AND P5, PT, |R33|.reuse, 1.175494350822287508e-38, PT ;  /* 0x008000002100780b */ /* 0x040fe20003fae200 */
[----:B------:R-:W-:Y:S01]  /*3950*/  ULDC.64 UR4, c[0x0][0x270] ;  /* 0x00009c0000047ab9 */ /* 0x000fe20000000a00 */
[----:B------:R-:W-:Y:S01]  /*3960*/  FSEL R67, R6, R33, !P3 ;  /* 0x0000002106437208 */ /* 0x000fe20005800000 */
[----:B------:R-:W-:Y:S01]  /*3970*/  UIMAD UR4, UR7, UR4, URZ ;  /* 0x00000004070472a4 */ /* 0x000fe2000f8e023f */
[----:B------:R-:W-:Y:S01]  /*3980*/  FSEL R6, RZ, -23, P2 ;  /* 0xc1b80000ff067808 */ /* 0x000fe20001000000 */
[----:B------:R-:W-:Y:S01]  /*3990*/  @P0 FMUL R33, R33, 0.25 ;  /* 0x3e80000021210820 */ /* 0x000fe20000400000 */
[----:B------:R-:W-:Y:S01]  /*39a0*/  FSETP.GT.AND P2, PT, |R22|, 8.50705917302346158658e+37, PT ;  /* 0x7e8000001600780b */ /* 0x000fe20003f44200 */
[----:B------:R-:W-:Y:S01]  /*39b0*/  VIADD R9, R67, 0xc0cafb0d ;  /* 0xc0cafb0d43097836 */ /* 0x000fe20000000000 */
[----:B------:R-:W-:Y:S01]  /*39c0*/  FSETP.GT.AND P1, PT, |R36|, 8.50705917302346158658e+37, PT ;  /* 0x7e8000002400780b */ /* 0x000fe20003f24200 */
[----:B------:R-:W-:Y:S01]  /*39d0*/  @P0 FMUL R83, R83, 0.25 ;  /* 0x3e80000053530820 */ /* 0x000fe20000400000 */
[----:B------:R-:W-:Y:S01]  /*39e0*/  FSEL R8, RZ, -23, P3 ;  /* 0xc1b80000ff087808 */ /* 0x000fe20001800000 */
[----:B------:R-:W-:Y:S01]  /*39f0*/  @P0 FMUL R82, R82, 0.25 ;  /* 0x3e80000052520820 */ /* 0x000fe20000400000 */
[----:B------:R-:W-:Y:S01]  /*3a00*/  LOP3.LUT R10, R9, 0xff800000, RZ, 0xc0, !PT ;  /* 0xff800000090a7812 */ /* 0x000fe200078ec0ff */
[----:B------:R-:W-:Y:S01]  /*3a10*/  @!P5 FMUL R33, R33, 16777216 ;  /* 0x4b8000002121d820 */ /* 0x000fe20000400000 */
[----:B------:R-:W-:Y:S01]  /*3a20*/  FSETP.GEU.AND P3, PT, |R22|, 1.175494350822287508e-38, PT ;  /* 0x008000001600780b */ /* 0x000fe20003f6e200 */
[----:B------:R-:W-:Y:S01]  /*3a30*/  @P0 FMUL R79, R79, 0.25 ;  /* 0x3e8000004f4f0820 */ /* 0x000fe20000400000 */
[----:B------:R-:W-:Y:S01]  /*3a40*/  LOP3.LUT R14, R11, 0xff800000, RZ, 0xc0, !PT ;  /* 0xff8000000b0e7812 */ /* 0x000fe200078ec0ff */
[----:B------:R-:W-:Y:S01]  /*3a50*/  @P0 FMUL R78, R78, 0.25 ;  /* 0x3e8000004e4e0820 */ /* 0x000fe20000400000 */
[----:B------:R-:W-:Y:S01]  /*3a60*/  I2FP.F32.S32 R11, R10 ;  /* 0x0000000a000b7245 */ /* 0x000fe20000201400 */
        /* <DEDUP_REMOVED lines=9> */
[----:B------:R-:W1:Y:S01]  /*3b00*/  MUFU.RCP R33, R33 ;  /* 0x0000002100217308 */ /* 0x000e620000001000 */
[----:B------:R-:W-:Y:S01]  /*3b10*/  FSETP.GEU.AND P2, PT, |R36|, 1.175494350822287508e-38, PT ;  /* 0x008000002400780b */ /* 0x000fe20003f4e200 */
[----:B------:R-:W-:Y:S01]  /*3b20*/  FFMA.FTZ R11, R11, 1.1920928955078125e-07, R8 ;  /* 0x340000000b0b7823 */ /* 0x000fe20000010008 */
[----:B------:R-:W-:Y:S01]  /*3b30*/  @P0 FMUL R75, R75, 0.25 ;  /* 0x3e8000004b4b0820 */ /* 0x000fe20000400000 */
[----:B------:R-:W-:Y:S01]  /*3b40*/  @P0 FMUL R74, R74, 0.25 ;  /* 0x3e8000004a4a0820 */ /* 0x000fe20000400000 */
[----:B------:R-:W-:Y:S01]  /*3b50*/  @P0 FMUL R99, R99, 0.25 ;  /* 0x3e80000063630820 */ /* 0x000fe20000400000 */
[----:B------:R-:W-:Y:S01]  /*3b60*/  @P0 FMUL R98, R98, 0.25 ;  /* 0x3e80000062620820 */ /* 0x000fe20000400000 */
[----:B------:R-:W-:Y:S01]  /*3b70*/  @P1 FMUL R36, R36, 0.25 ;  /* 0x3e80000024241820 */ /* 0x000fe20000400000 */
[----:B------:R-:W2:Y:S01]  /*3b80*/  MUFU.RCP R8, R19 ;  /* 0x0000001300087308 */ /* 0x000ea20000001000 */
        /* <DEDUP_REMOVED lines=9> */
[----:B------:R-:W-:Y:S01]  /*3c20*/  LOP3.LUT R7, R7, 0xff800000, RZ, 0xc0, !PT ;  /* 0xff80000007077812 */ /* 0x000fe200078ec0ff */
[C---:B-1----:R-:W-:Y:S01]  /*3c30*/  FMUL R34, R33.reuse, R83 ;  /* 0x0000005321227220 */ /* 0x042fe20000400000 */
[C---:B------:R-:W-:Y:S01]  /*3c40*/  FMUL R35, R33.reuse, R82 ;  /* 0x0000005221237220 */ /* 0x040fe20000400000 */
[C---:B------:R-:W-:Y:S01]  /*3c50*/  FMUL R39, R33.reuse, R79 ;  /* 0x0000004f21277220 */ /* 0x040fe20000400000 */
[C---:B------:R-:W-:Y:S01]  /*3c60*/  FMUL R38, R33.reuse, R78 ;  /* 0x0000004e21267220 */ /* 0x040fe20000400000 */
[C---:B------:R-:W-:Y:S01]  /*3c70*/  FMUL R42, R33.reuse, R75 ;  /* 0x0000004b212a7220 */ /* 0x040fe20000400000 */
[C---:B------:R-:W-:Y:S01]  /*3c80*/  FMUL R43, R33.reuse, R74 ;  /* 0x0000004a212b7220 */ /* 0x040fe20000400000 */
[C---:B------:R-:W-:Y:S01]  /*3c90*/  FMUL R47, R33.reuse, R99 ;  /* 0x00000063212f7220 */ /* 0x040fe20000400000 */
[----:B------:R-:W-:Y:S01]  /*3ca0*/  FMUL R46, R33, R98 ;  /* 0x00000062212e7220 */ /* 0x000fe20000400000 */
[----:B------:R-:W-:Y:S01]  /*3cb0*/  LOP3.LUT R18, R15, 0xff800000, RZ, 0xc0, !PT ;  /* 0xff8000000f127812 */ /* 0x000fe200078ec0ff */
[----:B------:R-:W1:Y:S01]  /*3cc0*/  MUFU.RCP R33, R36 ;  /* 0x0000002400217308 */ /* 0x000e620000001000 */
[----:B------:R-:W-:Y:S01]  /*3cd0*/  I2FP.F32.S32 R9, R7 ;  /* 0x0000000700097245 */ /* 0x000fe20000201400 */
[----:B------:R-:W-:Y:S01]  /*3ce0*/  @!P3 FMUL R22, R22, 16777216 ;  /* 0x4b8000001616b820 */ /* 0x000fe20000400000 */
[----:B------:R-:W-:Y:S01]  /*3cf0*/  I2FP.F32.S32 R15, R14 ;  /* 0x0000000e000f7245 */ /* 0x000fe20000201400 */
[C---:B--2---:R-:W-:Y:S01]  /*3d00*/  FMUL R20, R8.reuse, R103 ;  /* 0x0000006708147220 */ /* 0x044fe20000400000 */
[C---:B------:R-:W-:Y:S01]  /*3d10*/  FMUL R21, R8.reuse, R102 ;  /* 0x0000006608157220 */ /* 0x040fe20000400000 */
[----:B------:R-:W-:Y:S01]  /*3d20*/  FFMA.FTZ R6, R9, 1.1920928955078125e-07, R6 ;  /* 0x3400000009067823 */ /* 0x000fe20000010006 */
[C---:B------:R-:W-:Y:S01]  /*3d30*/  FMUL R9, R8.reuse, R95 ;  /* 0x0000005f08097220 */ /* 0x040fe20000400000 */
[----:B------:R-:W-:Y:S01]  /*3d40*/  FFMA.FTZ R15, R15, 1.1920928955078125e-07, R12 ;  /* 0x340000000f0f7823 */ /* 0x000fe2000001000c */
[C---:B------:R-:W-:Y:S01]  /*3d50*/  FMUL R12, R8.reuse, R94 ;  /* 0x0000005e080c7220 */ /* 0x040fe20000400000 */
[C---:B------:R-:W-:Y:S01]  /*3d60*/  FMUL R23, R8.reuse, R91 ;  /* 0x0000005b08177220 */ /* 0x040fe20000400000 */
[C---:B------:R-:W-:Y:S01]  /*3d70*/  FMUL R25, R8.reuse, R90 ;  /* 0x0000005a08197220 */ /* 0x040fe20000400000 */
[C---:B------:R-:W-:Y:S01]  /*3d80*/  FMUL R28, R8.reuse, R87 ;  /* 0x00000057081c7220 */ /* 0x040fe20000400000 */
[----:B------:R-:W-:Y:S01]  /*3d90*/  FMUL R32, R8, R86 ;  /* 0x0000005608207220 */ /* 0x000fe20000400000 */
[----:B------:R-:W-:Y:S01]  /*3da0*/  @P1 FMUL R80, R80, 0.25 ;  /* 0x3e80000050501820 */ /* 0x000fe20000400000 */
[----:B------:R-:W2:Y:S01]  /*3db0*/  MUFU.RCP R8, R22 ;  /* 0x0000001600087308 */ /* 0x000ea20000001000 */
        /* <DEDUP_REMOVED lines=23> */
[----:B------:R-:W-:Y:S01]  /*3f30*/  @!P3 FMUL R92, R92, 16777216 ;  /* 0x4b8000005c5cb820 */ /* 0x000fe20000400000 */
[----:B------:R-:W-:Y:S01]  /*3f40*/  @!P3 FMUL R100, R100, 16777216 ;  /* 0x4b8000006464b820 */ /* 0x000fe20000400000 */
[----:B------:R-:W-:Y:S01]  /*3f50*/  F2FP.BF16.F32.PACK_AB R49, R37, R40 ;  /* 0x000000282531723e */ /* 0x000fe200000010ff */
[----:B------:R-:W-:Y:S01]  /*3f60*/  @!P3 FMUL R93, R93, 16777216 ;  /* 0x4b8000005d5db820 */ /* 0x000fe20000400000 */
[----:B------:R-:W-:Y:S01]  /*3f70*/  SHF.R.U32.HI R37, RZ, 0x5, R0 ;  /* 0x00000005ff257819 */ /* 0x000fe20000011600 */
[C---:B--2---:R-:W-:Y:S01]  /*3f80*/  FMUL R19, R8.reuse, R92 ;  /* 0x0000005c08137220 */ /* 0x044fe20000400000 */
[----:B------:R-:W-:Y:S01]  /*3f90*/  FMUL R24, R8, R100 ;  /* 0x0000006408187220 */ /* 0x000fe20000400000 */
[----:B------:R-:W-:Y:S01]  /*3fa0*/  F2FP.BF16.F32.PACK_AB R40, R44, R33 ;  /* 0x000000212c28723e */ /* 0x000fe200000010ff */
[----:B------:R-:W-:Y:S01]  /*3fb0*/  @!P3 FMUL R101, R101, 16777216 ;  /* 0x4b8000006565b820 */ /* 0x000fe20000400000 */
[----:B------:R-:W-:Y:S01]  /*3fc0*/  SGXT.U32 R33, R37, 0x3 ;  /* 0x000000032521781a */ /* 0x000fe20000000000 */
[----:B------:R-:W-:Y:S01]  /*3fd0*/  @!P3 FMUL R89, R89, 16777216 ;  /* 0x4b8000005959b820 */ /* 0x000fe20000400000 */
[----:B------:R-:W-:Y:S01]  /*3fe0*/  FSEL R16, RZ, -23, P6 ;  /* 0xc1b80000ff107808 */ /* 0x000fe20003000000 */
[----:B------:R-:W-:Y:S01]  /*3ff0*/  @!P3 FMUL R88, R88, 16777216 ;  /* 0x4b8000005858b820 */ /* 0x000fe20000400000 */
[----:B------:R-:W-:Y:S01]  /*4000*/  I2FP.F32.S32 R17, R18 ;  /* 0x0000001200117245 */ /* 0x000fe20000201400 */
[----:B------:R-:W-:Y:S01]  /*4010*/  @!P3 FMUL R85, R85, 16777216 ;  /* 0x4b8000005555b820 */ /* 0x000fe20000400000 */
[----:B------:R-:W-:Y:S01]  /*4020*/  F2FP.BF16.F32.PACK_AB R48, R45, R48 ;  /* 0x000000302d30723e */ /* 0x000fe200000010ff */
[----:B------:R-:W-:Y:S01]  /*4030*/  @!P3 FMUL R84, R84, 16777216 ;  /* 0x4b8000005454b820 */ /* 0x000fe20000400000 */
[----:B------:R-:W-:Y:S01]  /*4040*/  F2FP.BF16.F32.PACK_AB R45, R19, R24 ;  /* 0x00000018132d723e */ /* 0x000fe200000010ff */
[----:B0-----:R-:W-:-:S02]  /*4050*/  IMAD R19, R33, R50, RZ ;  /* 0x0000003221137224 */ /* 0x001fc400078e02ff */
[----:B------:R-:W-:Y:S01]  /*4060*/  FFMA.FTZ R16, R17, 1.1920928955078125e-07, R16 ;  /* 0x3400000011107823 */ /* 0x000fe20000010010 */
[C---:B------:R-:W-:Y:S01]  /*4070*/  FMUL R17, R8.reuse, R93 ;  /* 0x0000005d08117220 */ /* 0x040fe20000400000 */
[C---:B------:R-:W-:Y:S01]  /*4080*/  FMUL R22, R8.reuse, R101 ;  /* 0x0000006508167220 */ /* 0x040fe20000400000 */
[C---:B------:R-:W-:Y:S01]  /*4090*/  FMUL R26, R8.reuse, R89 ;  /* 0x00000059081a7220 */ /* 0x040fe20000400000 */
[C---:B------:R-:W-:Y:S01]  /*40a0*/  FMUL R27, R8.reuse, R88 ;  /* 0x00000058081b7220 */ /* 0x040fe20000400000 */
[C---:B------:R-:W-:Y:S01]  /*40b0*/  FMUL R29, R8.reuse, R85 ;  /* 0x00000055081d7220 */ /* 0x040fe20000400000 */
[----:B------:R-:W-:Y:S01]  /*40c0*/  BAR.SYNC.DEFER_BLOCKING 0x0 ;  /* 0x0000000000007b1d */ /* 0x000fe20000010000 */
[----:B------:R-:W-:Y:S01]  /*40d0*/  FMUL R8, R8, R84 ;  /* 0x0000005408087220 */ /* 0x000fe20000400000 */
[----:B------:R-:W-:Y:S01]  /*40e0*/  IMAD R24, R50, 0x8, R19 ;  /* 0x0000000832187824 */ /* 0x000fe200078e0213 */
[----:B------:R-:W-:Y:S01]  /*40f0*/  F2FP.BF16.F32.PACK_AB R37, R35, R38 ;  /* 0x000000262325723e */ /* 0x000fe200000010ff */
[----:B------:R-:W-:Y:S01]  /*4100*/  IMAD.IADD R7, R52, 0x1, -R7 ;  /* 0x0000000134077824 */ /* 0x000fe200078e0a07 */
[----:B------:R-:W-:Y:S01]  /*4110*/  F2FP.BF16.F32.PACK_AB R35, R17, R22 ;  /* 0x000000161123723e */ /* 0x000fe200000010ff */
[----:B------:R-:W-:Y:S01]  /*4120*/  IMAD.IADD R14, R69, 0x1, -R14 ;  /* 0x00000001450e7824 */ /* 0x000fe200078e0a0e */
[----:B------:R-:W-:Y:S01]  /*4130*/  F2FP.BF16.F32.PACK_AB R44, R27, R8 ;  /* 0x000000081b2c723e */ /* 0x000fe200000010ff */
[----:B------:R-:W-:Y:S01]  /*4140*/  FADD R7, R7, -1 ;  /* 0xbf80000007077421 */ /* 0x000fe20000000000 */
[----:B------:R-:W-:Y:S01]  /*4150*/  LEA R27, R50, R24, 0x3 ;  /* 0x00000018321b7211 */ /* 0x000fe200078e18ff */
[----:B------:R-:W-:Y:S01]  /*4160*/  FADD R14, R14, -1 ;  /* 0xbf8000000e0e7421 */ /* 0x000fe20000000000 */
[----:B------:R-:W-:Y:S01]  /*4170*/  F2FP.BF16.F32.PACK_AB R39, R34, R39 ;  /* 0x000000272227723e */ /* 0x000fe200000010ff */
[----:B------:R-:W-:Y:S01]  /*4180*/  FFMA.FTZ R8, R7, R51, -0.16845393180847167969 ;  /* 0xbe2c7f3007087423 */ /* 0x000fe20000010033 */
[----:B------:R-:W-:Y:S01]  /*4190*/  F2FP.BF16.F32.PACK_AB R34, R26, R29 ;  /* 0x0000001d1a22723e */ /* 0x000fe200000010ff */
[----:B------:R-:W-:Y:S01]  /*41a0*/  IMAD R22, R50, 0x8, R27 ;  /* 0x0000000832167824 */ /* 0x000fe200078e021b */
[----:B------:R-:W-:Y:S01]  /*41b0*/  F2FP.BF16.F32.PACK_AB R41, R36, R41 ;  /* 0x000000292429723e */ /* 0x000fe200000010ff */
[----:B------:R-:W-:-:S02]  /*41c0*/  IMAD.IADD R10, R67, 0x1, -R10 ;  /* 0x00000001430a7824 */ /* 0x000fc400078e0a0a */
[----:B------:R-:W-:Y:S01]  /*41d0*/  FFMA.FTZ R8, R7, R8, 0.1716887056827545166 ;  /* 0x3e2fcf2a07087423 */ /* 0x000fe20000010008 */
[----:B------:R-:W-:Y:S01]  /*41e0*/  IMAD R26, R50, 0x8, R22 ;  /* 0x00000008321a7824 */ /* 0x000fe200078e0216 */
[----:B------:R-:W-:Y:S01]  /*41f0*/  LOP3.LUT R17, R5, 0x40, RZ, 0x3c, !PT ;  /* 0x0000004005117812 */ /* 0x000fe200078e3cff */
[----:B------:R-:W-:Y:S01]  /*4200*/  FADD R10, R10, -1 ;  /* 0xbf8000000a0a7421 */ /* 0x000fe20000000000 */
[----:B------:R-:W-:Y:S01]  /*4210*/  FFMA.FTZ R8, R7, R8, -0.17900948226451873779 ;  /* 0xbe374e4307087423 */ /* 0x000fe20000010008 */
[C---:B------:R-:W-:Y:S01]  /*4220*/  IMAD R29, R50.reuse, 0x8, R26 ;  /* 0x00000008321d7824 */ /* 0x040fe200078e021a */
[----:B------:R-:W-:Y:S01]  /*4230*/  F2FP.BF16.F32.PACK_AB R36, R43, R46 ;  /* 0x0000002e2b24723e */ /* 0x000fe200000010ff */
[----:B------:R0:W-:Y:S01]  /*4240*/  STS.64 [R5+UR6+0x100], R40 ;  /* 0x0001002805007988 */ /* 0x0001e20008000a06 */
[C---:B------:R-:W-:Y:S01]  /*4250*/  FFMA.FTZ R8, R7.reuse, R8, 0.20512372255325317383 ;  /* 0x3e520bf407087423 */ /* 0x040fe20000010008 */
[----:B------:R-:W-:Y:S01]  /*4260*/  IMAD R33, R50, 0x8, R29 ;  /* 0x0000000832217824 */ /* 0x000fe200078e021d */
[----:B------:R-:W-:Y:S01]  /*4270*/  F2FP.BF16.F32.PACK_AB R38, R42, R47 ;  /* 0x0000002f2a26723e */ /* 0x000fe200000010ff */
[----:B------:R-:W-:Y:S01]  /*4280*/  STS.64 [R5+UR6+0x180], R34 ;  /* 0x0001802205007988 */ /* 0x000fe20008000a06 */
[----:B------:R-:W-:Y:S01]  /*4290*/  FFMA.FTZ R8, R7, R8, -0.24046532809734344482 ;  /* 0xbe763c8b07087423 */ /* 0x000fe20000010008 */
[----:B------:R-:W-:Y:S01]  /*42a0*/  IMAD.IADD R18, R3, 0x1, -R18 ;  /* 0x0000000103127824 */ /* 0x000fe200078e0a12 */
[----:B------:R-:W-:Y:S01]  /*42b0*/  ISETP.GE.U32.AND P0, PT, R52, 0x7f800000, PT ;  /* 0x7f8000003400780c */ /* 0x000fe20003f06070 */
[----:B------:R-:W-:Y:S01]  /*42c0*/  STS.64 [R5+UR6], R48 ;  /* 0x0000003005007988 */ /* 0x000fe20008000a06 */
[----:B------:R-:W-:Y:S01]  /*42d0*/  FFMA.FTZ R8, R7, R8, 0.28857114911079406738 ;  /* 0x3e93bf9907087423 */ /* 0x000fe20000010008 */
[----:B------:R-:W-:Y:S01]  /*42e0*/  FADD R18, R18, -1 ;  /* 0xbf80000012127421 */ /* 0x000fe20000000000 */
[----:B------:R-:W-:Y:S01]  /*42f0*/  ISETP.GE.U32.AND P6, PT, R67, 0x7f800000, PT ;  /* 0x7f8000004300780c */ /* 0x000fe20003fc6070 */
[----:B------:R1:W-:Y:S01]  /*4300*/  STS.64 [R5+UR6+0x80], R44 ;  /* 0x0000802c05007988 */ /* 0x0003e20008000a06 */
[----:B0-----:R-:W-:Y:S01]  /*4310*/  F2FP.BF16.F32.PACK_AB R41, R12, R21 ;  /* 0x000000150c29723e */ /* 0x001fe200000010ff */
[----:B------:R-:W-:Y:S01]  /*4320*/  FFMA.FTZ R8, R7, R8, -0.36067417263984680176 ;  /* 0xbeb8aa4907087423 */ /* 0x000fe20000010008 */
[----:B------:R-:W-:Y:S01]  /*4330*/  F2FP.BF16.F32.PACK_AB R21, R9, R20 ;  /* 0x000000140915723e */ /* 0x000fe200000010ff */
[----:B------:R-:W-:Y:S01]  /*4340*/  FFMA.FTZ R9, R14, R51, -0.16845393180847167969 ;  /* 0xbe2c7f300e097423 */ /* 0x000fe20000010033 */
[----:B------:R-:W-:Y:S01]  /*4350*/  F2FP.BF16.F32.PACK_AB R40, R25, R32 ;  /* 0x000000201928723e */ /* 0x000fe200000010ff */
[----:B------:R-:W-:Y:S01]  /*4360*/  IMAD R25, R50, 0x8, R33 ;  /* 0x0000000832197824 */ /* 0x000fe200078e0221 */
[----:B------:R0:W-:Y:S01]  /*4370*/  STS.64 [R17+UR6+0x2000], R36 ;  /* 0x0020002411007988 */ /* 0x0001e20008000a06 */
[----:B------:R-:W-:Y:S01]  /*4380*/  FFMA.FTZ R9, R14, R9, 0.1716887056827545166 ;  /* 0x3e2fcf2a0e097423 */ /* 0x000fe20000010009 */
[----:B------:R-:W-:Y:S01]  /*4390*/  F2FP.BF16.F32.PACK_AB R20, R23, R28 ;  /* 0x0000001c1714723e */ /* 0x000fe200000010ff */
[----:B------:R-:W-:Y:S01]  /*43a0*/  IMAD R32, R50, 0x8, R25 ;  /* 0x0000000832207824 */ /* 0x000fe200078e0219 */
[----:B------:R2:W-:Y:S01]  /*43b0*/  STS.64 [R17+UR6+0x2100], R38 ;  /* 0x0021002611007988 */ /* 0x0005e20008000a06 */
[----:B------:R-:W-:Y:S01]  /*43c0*/  FFMA.FTZ R9, R14, R9, -0.17900948226451873779 ;  /* 0xbe374e430e097423 */ /* 0x000fe20000010009 */
[----:B-1----:R-:W-:Y:S01]  /*43d0*/  FFMA.FTZ R5, R10, R51, -0.16845393180847167969 ;  /* 0xbe2c7f300a057423 */ /* 0x002fe20000010033 */
[C---:B------:R-:W-:Y:S01]  /*43e0*/  FFMA.FTZ R8, R7.reuse, R8, 0.48089820146560668945 ;  /* 0x3ef6384a07087423 */ /* 0x040fe20000010008 */
[----:B------:R-:W-:Y:S01]  /*43f0*/  LEA R34, R50, R32, 0x3 ;  /* 0x0000002032227211 */ /* 0x000fe200078e18ff */
[----:B------:R-:W-:Y:S01]  /*4400*/  FFMA.FTZ R9, R14, R9, 0.20512372255325317383 ;  /* 0x3e520bf40e097423 */ /* 0x000fe20000010009 */
[----:B------:R-:W-:Y:S01]  /*4410*/  FFMA.FTZ R5, R10, R5, 0.1716887056827545166 ;  /* 0x3e2fcf2a0a057423 */ /* 0x000fe20000010005 */
[----:B------:R1:W-:Y:S01]  /*4420*/  STS.64 [R17+UR6+0x2080], R40 ;  /* 0x0020802811007988 */ /* 0x0003e20008000a06 */
[----:B------:R-:W-:Y:S01]  /*4430*/  FFMA.FTZ R8, R7, R8, -0.72134751081466674805 ;  /* 0xbf38aa3b07087423 */ /* 0x000fe20000010008 */
[----:B------:R-:W-:-:S02]  /*4440*/  IMAD R35, R50, 0x8, R34 ;  /* 0x0000000832237824 */ /* 0x000fc400078e0222 */
[----:B------:R-:W-:Y:S01]  /*4450*/  FFMA.FTZ R9, R14, R9, -0.24046532809734344482 ;  /* 0xbe763c8b0e097423 */ /* 0x000fe20000010009 */
[----:B------:R-:W-:Y:S01]  /*4460*/  FFMA.FTZ R5, R10, R5, -0.17900948226451873779 ;  /* 0xbe374e430a057423 */ /* 0x000fe20000010005 */
[----:B------:R3:W-:Y:S01]  /*4470*/  STS.64 [R17+UR6+0x2180], R20 ;  /* 0x0021801411007988 */ /* 0x0007e20008000a06 */
[----:B0-----:R-:W-:Y:S02]  /*4480*/  IMAD R37, R50, 0x8, R35 ;  /* 0x0000000832257824 */ /* 0x001fe400078e0223 */
[----:B------:R-:W-:Y:S01]  /*4490*/  FFMA.FTZ R9, R14, R9, 0.28857114911079406738 ;  /* 0x3e93bf990e097423 */ /* 0x000fe20000010009 */
[----:B------:R-:W-:Y:S01]  /*44a0*/  FFMA.FTZ R5, R10, R5, 0.20512372255325317383 ;  /* 0x3e520bf40a057423 */ /* 0x000fe20000010005 */
[C---:B------:R-:W-:Y:S01]  /*44b0*/  FMUL R8, R7.reuse, R8 ;  /* 0x0000000807087220 */ /* 0x040fe20000400000 */
[----:B--2---:R-:W-:Y:S02]  /*44c0*/  IMAD R39, R50, 0x8, R37 ;  /* 0x0000000832277824 */ /* 0x004fe400078e0225 */
[----:B------:R-:W-:Y:S01]  /*44d0*/  FFMA.FTZ R9, R14, R9, -0.36067417263984680176 ;  /* 0xbeb8aa490e097423 */ /* 0x000fe20000010009 */
[----:B------:R-:W-:Y:S01]  /*44e0*/  FFMA.FTZ R5, R10, R5, -0.24046532809734344482 ;  /* 0xbe763c8b0a057423 */ /* 0x000fe20000010005 */
[----:B------:R-:W-:Y:S01]  /*44f0*/  FMUL R8, R7, R8 ;  /* 0x0000000807087220 */ /* 0x000fe20000400000 */
[----:B-1----:R-:W-:-:S02]  /*4500*/  IMAD R41, R50, 0x8, R39 ;  /* 0x0000000832297824 */ /* 0x002fc400078e0227 */
[----:B------:R-:W-:Y:S01]  /*4510*/  FFMA.FTZ R9, R14, R9, 0.48089820146560668945 ;  /* 0x3ef6384a0e097423 */ /* 0x000fe20000010009 */
[----:B------:R-:W-:Y:S01]  /*4520*/  FFMA.FTZ R5, R10, R5, 0.28857114911079406738 ;  /* 0x3e93bf990a057423 */ /* 0x000fe20000010005 */
[----:B---3--:R-:W-:Y:S01]  /*4530*/  FFMA.FTZ R17, R18, R51, -0.16845393180847167969 ;  /* 0xbe2c7f3012117423 */ /* 0x008fe20000010033 */
[----:B------:R-:W-:Y:S02]  /*4540*/  IMAD R43, R50, 0x8, R41 ;  /* 0x00000008322b7824 */ /* 0x000fe400078e0229 */
[----:B------:R-:W-:Y:S01]  /*4550*/  FFMA.FTZ R9, R14, R9, -0.72134751081466674805 ;  /* 0xbf38aa3b0e097423 */ /* 0x000fe20000010009 */
[----:B------:R-:W-:Y:S01]  /*4560*/  FFMA.FTZ R5, R10, R5, -0.36067417263984680176 ;  /* 0xbeb8aa490a057423 */ /* 0x000fe20000010005 */
[----:B------:R-:W-:Y:S01]  /*4570*/  FFMA.FTZ R17, R18, R17, 0.1716887056827545166 ;  /* 0x3e2fcf2a12117423 */ /* 0x000fe20000010011 */
[----:B------:R-:W-:Y:S01]  /*4580*/  FFMA.FTZ R7, R7, 1.4426950216293334961, R8 ;  /* 0x3fb8aa3b07077823 */ /* 0x000fe20000010008 */
[----:B------:R-:W-:Y:S01]  /*4590*/  LEA R45, R50, R43, 0x3 ;  /* 0x0000002b322d7211 */ /* 0x000fe200078e18ff */
[----:B------:R-:W-:Y:S01]  /*45a0*/  FMUL R9, R14, R9 ;  /* 0x000000090e097220 */ /* 0x000fe20000400000 */
[----:B------:R-:W-:Y:S01]  /*45b0*/  FFMA.FTZ R17, R18, R17, -0.17900948226451873779 ;  /* 0xbe374e4312117423 */ /* 0x000fe20000010011 */
[----:B------:R-:W-:Y:S01]  /*45c0*/  FFMA.FTZ R5, R10, R5, 0.48089820146560668945 ;  /* 0x3ef6384a0a057423 */ /* 0x000fe20000010005 */
[----:B------:R-:W-:Y:S01]  /*45d0*/  ISETP.GE.U32.AND P3, PT, R69, 0x7f800000, PT ;  /* 0x7f8000004500780c */ /* 0x000fe20003f66070 */
[----:B------:R-:W-:Y:S01]  /*45e0*/  FMUL R9, R14, R9 ;  /* 0x000000090e097220 */ /* 0x000fe20000400000 */
[----:B------:R-:W-:Y:S01]  /*45f0*/  FFMA.FTZ R17, R18, R17, 0.20512372255325317383 ;  /* 0x3e520bf412117423 */ /* 0x000fe20000010011 */
[----:B------:R-:W-:-:S02]  /*4600*/  IMAD R47, R50, 0x8, R45 ;  /* 0x00000008322f7824 */ /* 0x000fc400078e022d */
[----:B------:R-:W-:Y:S01]  /*4610*/  FFMA.FTZ R5, R10, R5, -0.72134751081466674805 ;  /* 0xbf38aa3b0a057423 */ /* 0x000fe20000010005 */
[----:B------:R-:W-:Y:S01]  /*4620*/  FFMA.FTZ R14, R14, 1.4426950216293334961, R9 ;  /* 0x3fb8aa3b0e0e7823 */ /* 0x000fe20000010009 */
[----:B------:R-:W-:Y:S01]  /*4630*/  FFMA.FTZ R17, R18, R17, -0.24046532809734344482 ;  /* 0xbe763c8b12117423 */ /* 0x000fe20000010011 */
[----:B------:R-:W-:Y:S01]  /*4640*/  IMAD R49, R50, 0x8, R47 ;  /* 0x0000000832317824 */ /* 0x000fe200078e022f */
[----:B------:R-:W0:Y:S01]  /*4650*/  LDC.64 R8, c[0x0][0x228] ;  /* 0x00008a00ff087b82 */ /* 0x000e220000000a00 */
[----:B------:R-:W-:Y:S01]  /*4660*/  FMUL R5, R10, R5 ;  /* 0x000000050a057220 */ /* 0x000fe20000400000 */
[----:B------:R-:W-:Y:S01]  /*4670*/  FFMA.FTZ R17, R18, R17, 0.28857114911079406738 ;  /* 0x3e93bf9912117423 */ /* 0x000fe20000010011 */
[----:B------:R-:W-:Y:S01]  /*4680*/  IMAD R51, R50, 0x8, R49 ;  /* 0x0000000832337824 */ /* 0x000fe200078e0231 */
[----:B------:R-:W-:Y:S01]  /*4690*/  ISETP.GE.U32.AND P5, PT, R3, 0x7f800000, PT ;  /* 0x7f8000000300780c */ /* 0x000fe20003fa6070 */
[----:B------:R-:W-:Y:S01]  /*46a0*/  FMUL R5, R10, R5 ;  /* 0x000000050a057220 */ /* 0x000fe20000400000 */
[----:B------:R-:W-:Y:S01]  /*46b0*/  FFMA.FTZ R17, R18, R17, -0.36067417263984680176 ;  /* 0xbeb8aa4912117423 */ /* 0x000fe20000010011 */
[----:B------:R-:W-:-:S02]  /*46c0*/  IMAD R53, R50, 0x8, R51 ;  /* 0x0000000832357824 */ /* 0x000fc400078e0233 */
[----:B------:R-:W-:Y:S01]  /*46d0*/  FADD R12, R6, R7 ;  /* 0x00000007060c7221 */ /* 0x000fe20000000000 */
[----:B------:R-:W-:Y:S01]  /*46e0*/  FFMA.FTZ R10, R10, 1.4426950216293334961, R5 ;  /* 0x3fb8aa3b0a0a7823 */ /* 0x000fe20000010005 */
[----:B------:R-:W-:Y:S01]  /*46f0*/  FFMA.FTZ R17, R18, R17, 0.48089820146560668945 ;  /* 0x3ef6384a12117423 */ /* 0x000fe20000010011 */
[----:B------:R-:W-:Y:S01]  /*4700*/  @P0 IMAD.MOV.U32 R5, RZ, RZ, 0x7f800000 ;  /* 0x7f800000ff050424 */ /* 0x000fe200078e00ff */
[----:B------:R-:W-:Y:S01]  /*4710*/  BAR.SYNC.DEFER_BLOCKING 0x0 ;  /* 0x0000000000007b1d */ /* 0x000fe20000010000 */
[----:B------:R-:W-:Y:S02]  /*4720*/  IMAD R55, R50, 0x8, R53 ;  /* 0x0000000832377824 */ /* 0x000fe400078e0235 */
[----:B------:R-:W-:Y:S01]  /*4730*/  FFMA.FTZ R17, R18, R17, -0.72134751081466674805 ;  /* 0xbf38aa3b12117423 */ /* 0x000fe20000010011 */
[----:B------:R-:W-:Y:S02]  /*4740*/  @P6 IMAD.MOV.U32 R6, RZ, RZ, 0x7f800000 ;  /* 0x7f800000ff066424 */ /* 0x000fe400078e00ff */
[----:B------:R-:W-:Y:S01]  /*4750*/  @P0 FFMA.FTZ R12, R52, R5, +INF ;  /* 0x7f800000340c0423 */ /* 0x000fe20000010005 */
[----:B------:R-:W-:-:S02]  /*4760*/  IMAD R57, R50, 0x8, R55 ;  /* 0x0000000832397824 */ /* 0x000fc400078e0237 */
[----:B------:R-:W-:Y:S01]  /*4770*/  FMUL R17, R18, R17 ;  /* 0x0000001112117220 */ /* 0x000fe20000400000 */
[----:B------:R-:W-:Y:S02]  /*4780*/  IMAD R5, R2, UR5, RZ ;  /* 0x0000000502057c24 */ /* 0x000fe4000f8e02ff */
[----:B------:R-:W-:Y:S01]  /*4790*/  FADD R72, R11, R10 ;  /* 0x0000000a0b487221 */ /* 0x000fe20000000000 */
[----:B------:R-:W-:Y:S01]  /*47a0*/  @P6 FFMA.FTZ R72, R67, R6, +INF ;  /* 0x7f80000043486423 */ /* 0x000fe20000010006 */
[----:B------:R-:W-:Y:S01]  /*47b0*/  @P3 IMAD.MOV.U32 R6, RZ, RZ, 0x7f800000 ;  /* 0x7f800000ff063424 */ /* 0x000fe200078e00ff */
[----:B------:R-:W-:Y:S01]  /*47c0*/  USHF.L.U32 UR8, UR4, 0x1, URZ ;  /* 0x0000000104087899 */ /* 0x000fe2000800063f */
[----:B------:R-:W-:Y:S01]  /*47d0*/  FMUL R17, R18, R17 ;  /* 0x0000001112117220 */ /* 0x000fe20000400000 */
[----:B------:R-:W-:Y:S02]  /*47e0*/  IMAD R59, R50, 0x8, R57 ;  /* 0x00000008323b7824 */ /* 0x000fe400078e0239 */
[----:B------:R-:W-:Y:S01]  /*47f0*/  FADD R73, R15, R14 ;  /* 0x0000000e0f497221 */ /* 0x000fe20000000000 */
[----:B------:R-:W-:-:S02]  /*4800*/  IMAD.SHL.U32 R7, R5, 0x2, RZ ;  /* 0x0000000205077824 */ /* 0x000fc400078e00ff */
[----:B------:R-:W-:Y:S01]  /*4810*/  @P3 FFMA.FTZ R73, R69, R6, +INF ;  /* 0x7f80000045493423 */ /* 0x000fe20000010006 */
[----:B------:R-:W-:Y:S01]  /*4820*/  UIMAD.WIDE UR4, UR4, 0x2, URZ ;  /* 0x00000002040478a5 */ /* 0x000fe2000f8e023f */
[----:B------:R-:W-:Y:S01]  /*4830*/  FFMA.FTZ R17, R18, 1.4426950216293334961, R17 ;  /* 0x3fb8aa3b12117823 */ /* 0x000fe20000010011 */
[----:B------:R-:W-:Y:S01]  /*4840*/  IMAD.HI R6, R5, 0x2, RZ ;  /* 0x0000000205067827 */ /* 0x000fe200078e02ff */
[----:B------:R-:W-:Y:S02]  /*4850*/  LEA R61, R50, R59, 0x3 ;  /* 0x0000003b323d7211 */ /* 0x000fe400078e18ff */
[----:B0-----:R-:W-:Y:S01]  /*4860*/  IADD3 R70, P3, P6, R7, UR8, R8 ;  /* 0x0000000807467c10 */ /* 0x001fe2000fe7e008 */
[----:B------:R-:W-:Y:S02]  /*4870*/  @P5 IMAD.MOV.U32 R10, RZ, RZ, 0x7f800000 ;  /* 0x7f800000ff0a5424 */ /* 0x000fe400078e00ff */
[----:B------:R-:W-:Y:S01]  /*4880*/  FADD R74, R16, R17 ;  /* 0x00000011104a7221 */ /* 0x000fe20000000000 */
[----:B------:R-:W-:Y:S01]  /*4890*/  IMAD R63, R50, 0x8, R61 ;  /* 0x00000008323f7824 */ /* 0x000fe200078e023d */
[----:B------:R-:W-:Y:S01]  /*48a0*/  IADD3.X R94, R6, UR5, R9, P3, P6 ;  /* 0x00000005065e7c10 */ /* 0x000fe20009fec409 */
[----:B------:R-:W-:Y:S01]  /*48b0*/  @P5 FFMA.FTZ R74, R3, R10, +INF ;  /* 0x7f800000034a5423 */ /* 0x000fe2000001000a */
[-C--:B------:R-:W-:Y:S01]  /*48c0*/  LEA R6, P6, R19, R70.reuse, 0x1 ;  /* 0x0000004613067211 */ /* 0x080fe200078c08ff */
[----:B------:R-:W-:Y:S01]  /*48d0*/  IMAD R64, R50, 0x8, R63 ;  /* 0x0000000832407824 */ /* 0x000fe200078e023f */
[-C--:B------:R-:W-:Y:S01]  /*48e0*/  LEA R8, P5, R24, R70.reuse, 0x1 ;  /* 0x0000004618087211 */ /* 0x080fe200078a08ff */
[----:B------:R-:W0:Y:S01]  /*48f0*/  LDS.64 R78, [R4+UR6] ;  /* 0x00000006044e7984 */ /* 0x000e220008000a00 */
[----:B------:R-:W-:Y:S01]  /*4900*/  LEA R10, P3, R27, R70, 0x1 ;  /* 0x000000461b0a7211 */ /* 0x000fe200078608ff */
[----:B------:R-:W-:Y:S01]  /*4910*/  IMAD R65, R50, 0x8, R64 ;  /* 0x0000000832417824 */ /* 0x000fe200078e0240 */
[-C--:B------:R-:W-:Y:S01]  /*4920*/  LEA.HI.X.SX32 R7, R19, R94.reuse, 0x1, P6 ;  /* 0x0000005e13077211 */ /* 0x080fe200030f0eff */
[----:B------:R-:W1:Y:S01]  /*4930*/  LDS.64 R80, [R4+UR6+0x200] ;  /* 0x0002000604507984 */ /* 0x000e620008000a00 */
[----:B------:R-:W-:Y:S01]  /*4940*/  LEA.HI.X.SX32 R9, R24, R94, 0x1, P5 ;  /* 0x0000005e18097211 */ /* 0x000fe200028f0eff */
[----:B------:R-:W-:Y:S01]  /*4950*/  ULDC UR4, c[0x0][0x27c] ;  /* 0x00009f0000047ab9 */ /* 0x000fe20000000800 */
[-C--:B------:R-:W-:Y:S01]  /*4960*/  LEA R14, P6, R22, R70.reuse, 0x1 ;  /* 0x00000046160e7211 */ /* 0x080fe200078c08ff */
[----:B------:R-:W2:Y:S01]  /*4970*/  LDS.64 R82, [R4+UR6+0x400] ;  /* 0x0004000604527984 */ /* 0x000ea20008000a00 */
[----:B------:R-:W-:Y:S01]  /*4980*/  LEA R16, P5, R26, R70, 0x1 ;  /* 0x000000461a107211 */ /* 0x000fe200078a08ff */
[----:B------:R-:W-:Y:S01]  /*4990*/  UIMAD UR4, UR7, UR4, URZ ;  /* 0x00000004070472a4 */ /* 0x000fe2000f8e023f */
[----:B------:R-:W-:Y:S01]  /*49a0*/  LEA.HI.X.SX32 R11, R27, R94, 0x1, P3 ;  /* 0x0000005e1b0b7211 */ /* 0x000fe200018f0eff */
[----:B------:R-:W3:Y:S01]  /*49b0*/  LDS.64 R84, [R4+UR6+0x600] ;  /* 0x0006000604547984 */ /* 0x000ee20008000a00 */
[----:B------:R-:W-:Y:S01]  /*49c0*/  LEA R18, P3, R29, R70, 0x1 ;  /* 0x000000461d127211 */ /* 0x000fe200078608ff */
[----:B------:R-:W-:Y:S01]  /*49d0*/  USHF.L.U32 UR7, UR4, 0x2, URZ ;  /* 0x0000000204077899 */ /* 0x000fe2000800063f */
[-C--:B------:R-:W-:Y:S01]  /*49e0*/  LEA.HI.X.SX32 R15, R22, R94.reuse, 0x1, P6 ;  /* 0x0000005e160f7211 */ /* 0x080fe200030f0eff */
[----:B------:R-:W4:Y:S01]  /*49f0*/  LDS.64 R86, [R4+UR6+0x800] ;  /* 0x0008000604567984 */ /* 0x000f220008000a00 */
[----:B------:R-:W-:Y:S01]  /*4a00*/  LEA.HI.X.SX32 R17, R26, R94, 0x1, P5 ;  /* 0x0000005e1a117211 */ /* 0x000fe200028f0eff */
[----:B------:R-:W-:Y:S01]  /*4a10*/  UIMAD.WIDE UR4, UR4, 0x4, URZ ;  /* 0x00000004040478a5 */ /* 0x000fe2000f8e023f */
[-C--:B------:R-:W-:Y:S01]  /*4a20*/  LEA R20, P6, R33, R70.reuse, 0x1 ;  /* 0x0000004621147211 */ /* 0x080fe200078c08ff */
[----:B------:R-:W5:Y:S01]  /*4a30*/  LDS.64 R88, [R4+UR6+0xa00] ;  /* 0x000a000604587984 */ /* 0x000f620008000a00 */
[----:B------:R-:W-:-:S02]  /*4a40*/  LEA R22, P5, R25, R70, 0x1 ;  /* 0x0000004619167211 */ /* 0x000fc400078a08ff */
[----:B------:R-:W-:Y:S01]  /*4a50*/  LEA.HI.X.SX32 R19, R29, R94, 0x1, P3 ;  /* 0x0000005e1d137211 */ /* 0x000fe200018f0eff */
[----:B------:R-:W5:Y:S01]  /*4a60*/  LDS.64 R90, [R4+UR6+0xc00] ;  /* 0x000c0006045a7984 */ /* 0x000f620008000a00 */
[----:B------:R-:W-:Y:S01]  /*4a70*/  FSETP.NEU.AND P1, PT, R67, RZ, PT ;  /* 0x000000ff4300720b */ /* 0x000fe20003f2d000 */
[----:B------:R-:W-:Y:S01]  /*4a80*/  IMAD R67, R50, 0x8, R65 ;  /* 0x0000000832437824 */ /* 0x000fe200078e0241 */
[----:B------:R-:W-:Y:S01]  /*4a90*/  LEA R24, P3, R32, R70, 0x1 ;  /* 0x0000004620187211 */ /* 0x000fe200078608ff */
[----:B------:R-:W5:Y:S01]  /*4aa0*/  LDS.64 R92, [R4+UR6+0xe00] ;  /* 0x000e0006045c7984 */ /* 0x000f620008000a00 */
[-C--:B------:R-:W-:Y:S02]  /*4ab0*/  LEA.HI.X.SX32 R21, R33, R94.reuse, 0x1, P6 ;  /* 0x0000005e21157211 */ /* 0x080fe400030f0eff */
[----:B------:R-:W-:Y:S02]  /*4ac0*/  LEA.HI.X.SX32 R23, R25, R94, 0x1, P5 ;  /* 0x0000005e19177211 */ /* 0x000fe400028f0eff */
[----:B------:R-:W-:-:S02]  /*4ad0*/  LEA R26, P6, R34, R70, 0x1 ;  /* 0x00000046221a7211 */ /* 0x000fc400078c08ff */
[----:B------:R-:W-:Y:S02]  /*4ae0*/  LEA.HI.X.SX32 R25, R32, R94, 0x1, P3 ;  /* 0x0000005e20197211 */ /* 0x000fe400018f0eff */
[----:B------:R-:W-:Y:S02]  /*4af0*/  FSETP.NEU.AND P0, PT, R69, RZ, PT ;  /* 0x000000ff4500720b */ /* 0x000fe40003f0d000 */
[-C--:B------:R-:W-:Y:S01]  /*4b00*/  LEA R32, P3, R37, R70.reuse, 0x1 ;  /* 0x0000004625207211 */ /* 0x080fe200078608ff */
[----:B0-----:R0:W-:Y:S01]  /*4b10*/  STG.E.U16 desc[UR10][R6.64], R78 ;  /* 0x0000004e06007986 */ /* 0x0011e2000c10150a */
[----:B------:R-:W-:Y:S02]  /*4b20*/  LEA R69, R50, R67, 0x3 ;  /* 0x0000004332457211 */ /* 0x000fe400078e18ff */
[----:B------:R-:W-:Y:S01]  /*4b30*/  LEA R28, P5, R35, R70, 0x1 ;  /* 0x00000046231c7211 */ /* 0x000fe200078a08ff */
[----:B-1----:R1:W-:Y:S01]  /*4b40*/  STG.E.U16 desc[UR10][R8.64], R80 ;  /* 0x0000005008007986 */ /* 0x0023e2000c10150a */
[----:B------:R-:W-:Y:S01]  /*4b50*/  LEA.HI.X.SX32 R27, R34, R94, 0x1, P6 ;  /* 0x0000005e221b7211 */ /* 0x000fe200030f0eff */
[C---:B------:R-:W-:Y:S01]  /*4b60*/  IMAD R71, R50.reuse, 0x8, R69 ;  /* 0x0000000832477824 */ /* 0x040fe200078e0245 */
[----:B------:R-:W-:Y:S01]  /*4b70*/  LEA R34, P6, R39, R70, 0x1 ;  /* 0x0000004627227211 */ /* 0x000fe200078c08ff */
[----:B--2---:R-:W-:Y:S01]  /*4b80*/  STG.E.U16 desc[UR10][R10.64], R82 ;  /* 0x000000520a007986 */ /* 0x004fe2000c10150a */
[----:B------:R-:W-:Y:S01]  /*4b90*/  LEA.HI.X.SX32 R33, R37, R94, 0x1, P3 ;  /* 0x0000005e25217211 */ /* 0x000fe200018f0eff */
[C---:B------:R-:W-:Y:S01]  /*4ba0*/  IMAD R75, R50.reuse, 0x8, R71 ;  /* 0x00000008324b7824 */ /* 0x040fe200078e0247 */
[----:B------:R-:W-:Y:S01]  /*4bb0*/  LEA R38, P3, R43, R70, 0x1 ;  /* 0x000000462b267211 */ /* 0x000fe200078608ff */
[----:B---3--:R-:W-:Y:S01]  /*4bc0*/  STG.E.U16 desc[UR10][R14.64], R84 ;  /* 0x000000540e007986 */ /* 0x008fe2000c10150a */
[----:B------:R-:W-:Y:S01]  /*4bd0*/  LEA.HI.X.SX32 R29, R35, R94, 0x1, P5 ;  /* 0x0000005e231d7211 */ /* 0x000fe200028f0eff */
[----:B------:R-:W-:Y:S01]  /*4be0*/  IMAD R76, R50, 0x8, R75 ;  /* 0x00000008324c7824 */ /* 0x000fe200078e024b */
[----:B------:R-:W-:Y:S01]  /*4bf0*/  LEA R36, P5, R41, R70, 0x1 ;  /* 0x0000004629247211 */ /* 0x000fe200078a08ff */
[----:B----4-:R2:W-:Y:S01]  /*4c00*/  STG.E.U16 desc[UR10][R16.64], R86 ;  /* 0x0000005610007986 */ /* 0x0105e2000c10150a */
[----:B------:R-:W-:-:S02]  /*4c10*/  LEA.HI.X.SX32 R35, R39, R94, 0x1, P6 ;  /* 0x0000005e27237211 */ /* 0x000fc400030f0eff */
[----:B------:R-:W-:Y:S01]  /*4c20*/  LEA R40, P6, R45, R70, 0x1 ;  /* 0x000000462d287211 */ /* 0x000fe200078c08ff */
[----:B-----5:R3:W-:Y:S01]  /*4c30*/  STG.E.U16 desc[UR10][R18.64], R88 ;  /* 0x0000005812007986 */ /* 0x0207e2000c10150a */
[----:B------:R-:W-:Y:S02]  /*4c40*/  LEA.HI.X.SX32 R39, R43, R94, 0x1, P3 ;  /* 0x0000005e2b277211 */ /* 0x000fe400018f0eff */
[----:B------:R-:W-:Y:S01]  /*4c50*/  LEA R44, P3, R49, R70, 0x1 ;  /* 0x00000046312c7211 */ /* 0x000fe200078608ff */
[----:B------:R4:W-:Y:S01]  /*4c60*/  STG.E.U16 desc[UR10][R20.64], R90 ;  /* 0x0000005a14007986 */ /* 0x0009e2000c10150a */
[----:B------:R-:W-:Y:S02]  /*4c70*/  LEA.HI.X.SX32 R37, R41, R94, 0x1, P5 ;  /* 0x0000005e29257211 */ /* 0x000fe400028f0eff */
[----:B------:R-:W-:Y:S01]  /*4c80*/  LEA R42, P5, R47, R70, 0x1 ;  /* 0x000000462f2a7211 */ /* 0x000fe200078a08ff */
[----:B------:R-:W-:Y:S01]  /*4c90*/  STG.E.U16 desc[UR10][R22.64], R92 ;  /* 0x0000005c16007986 */ /* 0x000fe2000c10150a */
[----:B------:R-:W-:-:S02]  /*4ca0*/  LEA.HI.X.SX32 R41, R45, R94, 0x1, P6 ;  /* 0x0000005e2d297211 */ /* 0x000fc400030f0eff */
[----:B------:R-:W-:Y:S02]  /*4cb0*/  LEA R46, P6, R51, R70, 0x1 ;  /* 0x00000046332e7211 */ /* 0x000fe400078c08ff */
[----:B------:R-:W-:Y:S02]  /*4cc0*/  LEA.HI.X.SX32 R45, R49, R94, 0x1, P3 ;  /* 0x0000005e312d7211 */ /* 0x000fe400018f0eff */
[----:B------:R-:W-:Y:S02]  /*4cd0*/  LEA R50, P3, R55, R70, 0x1 ;  /* 0x0000004637327211 */ /* 0x000fe400078608ff */
[----:B------:R-:W-:Y:S02]  /*4ce0*/  LEA.HI.X.SX32 R43, R47, R94, 0x1, P5 ;  /* 0x0000005e2f2b7211 */ /* 0x000fe400028f0eff */
[----:B------:R-:W-:Y:S02]  /*4cf0*/  FSETP.NEU.AND P2, PT, R52, RZ, PT ;  /* 0x000000ff3400720b */ /* 0x000fe40003f4d000 */
[----:B------:R-:W-:-:S02]  /*4d00*/  LEA R48, P5, R53, R70, 0x1 ;  /* 0x0000004635307211 */ /* 0x000fc400078a08ff */
[----:B------:R-:W-:Y:S02]  /*4d10*/  LEA.HI.X.SX32 R47, R51, R94, 0x1, P6 ;  /* 0x0000005e332f7211 */ /* 0x000fe400030f0eff */
[----:B------:R-:W-:Y:S02]  /*4d20*/  LEA R52, P6, R57, R70, 0x1 ;  /* 0x0000004639347211 */ /* 0x000fe400078c08ff */
[----:B------:R-:W-:Y:S02]  /*4d30*/  LEA.HI.X.SX32 R51, R55, R94, 0x1, P3 ;  /* 0x0000005e37337211 */ /* 0x000fe400018f0eff */
[----:B------:R-:W-:Y:S02]  /*4d40*/  LEA R56, P3, R61, R70, 0x1 ;  /* 0x000000463d387211 */ /* 0x000fe400078608ff */
[----:B------:R-:W-:Y:S02]  /*4d50*/  LEA.HI.X.SX32 R49, R53, R94, 0x1, P5 ;  /* 0x0000005e35317211 */ /* 0x000fe400028f0eff */
[----:B------:R-:W-:-:S02]  /*4d60*/  LEA R54, P5, R59, R70, 0x1 ;  /* 0x000000463b367211 */ /* 0x000fc400078a08ff */
[----:B------:R-:W-:Y:S02]  /*4d70*/  LEA.HI.X.SX32 R53, R57, R94, 0x1, P6 ;  /* 0x0000005e39357211 */ /* 0x000fe400030f0eff */
[----:B------:R-:W-:Y:S02]  /*4d80*/  LEA R58, P6, R63, R70, 0x1 ;  /* 0x000000463f3a7211 */ /* 0x000fe400078c08ff */
[----:B------:R-:W-:Y:S02]  /*4d90*/  LEA.HI.X.SX32 R57, R61, R94, 0x1, P3 ;  /* 0x0000005e3d397211 */ /* 0x000fe400018f0eff */
[----:B------:R-:W-:Y:S02]  /*4da0*/  LEA R62, P3, R65, R70, 0x1 ;  /* 0x00000046413e7211 */ /* 0x000fe400078608ff */
[-C--:B------:R-:W-:Y:S02]  /*4db0*/  LEA.HI.X.SX32 R55, R59, R94.reuse, 0x1, P5 ;  /* 0x0000005e3b377211 */ /* 0x080fe400028f0eff */
[----:B------:R-:W-:-:S02]  /*4dc0*/  LEA.HI.X.SX32 R59, R63, R94, 0x1, P6 ;  /* 0x0000005e3f3b7211 */ /* 0x000fc400030f0eff */
[----:B------:R-:W-:Y:S02]  /*4dd0*/  LEA R4, P6, R67, R70, 0x1 ;  /* 0x0000004643047211 */ /* 0x000fe400078c08ff */
[----:B------:R-:W-:Y:S02]  /*4de0*/  LEA.HI.X.SX32 R63, R65, R94, 0x1, P3 ;  /* 0x0000005e413f7211 */ /* 0x000fe400018f0eff */
[----:B------:R-:W-:Y:S02]  /*4df0*/  LEA R66, P3, R71, R70, 0x1 ;  /* 0x0000004647427211 */ /* 0x000fe400078608ff */
[-C--:B------:R-:W-:Y:S02]  /*4e00*/  LEA.HI.X.SX32 R5, R67, R94.reuse, 0x1, P6 ;  /* 0x0000005e43057211 */ /* 0x080fe400030f0eff */
[----:B------:R-:W-:Y:S02]  /*4e10*/  LEA.HI.X.SX32 R67, R71, R94, 0x1, P3 ;  /* 0x0000005e47437211 */ /* 0x000fe400018f0eff */
[----:B------:R-:W-:-:S02]  /*4e20*/  FSETP.NEU.AND P3, PT, R3, RZ, PT ;  /* 0x000000ff0300720b */ /* 0x000fc40003f6d000 */
[----:B------:R-:W-:Y:S02]  /*4e30*/  PRMT R3, R78, 0x7632, R3 ;  /* 0x000076324e037816 */ /* 0x000fe40000000003 */
[----:B0-----:R-:W-:Y:S02]  /*4e40*/  PRMT R7, R80, 0x7632, R7 ;  /* 0x0000763250077816 */ /* 0x001fe40000000007 */
[----:B------:R-:W-:Y:S01]  /*4e50*/  PRMT R6, R82, 0x7632, R6 ;  /* 0x0000763252067816 */ /* 0x000fe20000000006 */
[----:B------:R-:W-:Y:S01]  /*4e60*/  STG.E.U16 desc[UR10][R24.64], R3 ;  /* 0x0000000318007986 */ /* 0x000fe2000c10150a */
[----:B-1----:R-:W-:Y:S02]  /*4e70*/  PRMT R8, R84, 0x7632, R8 ;  /* 0x0000763254087816 */ /* 0x002fe40000000008 */
[----:B--2---:R-:W-:Y:S01]  /*4e80*/  PRMT R17, R86, 0x7632, R17 ;  /* 0x0000763256117816 */ /* 0x004fe20000000011 */
[----:B------:R-:W-:Y:S01]  /*4e90*/  STG.E.U16 desc[UR10][R26.64], R7 ;  /* 0x000000071a007986 */ /* 0x000fe2000c10150a */
[----:B---3--:R-:W-:-:S02]  /*4ea0*/  PRMT R18, R88, 0x7632, R18 ;  /* 0x0000763258127816 */ /* 0x008fc40000000012 */
[----:B------:R-:W-:Y:S01]  /*4eb0*/  PRMT R19, R90, 0x7632, R19 ;  /* 0x000076325a137816 */ /* 0x000fe20000000013 */
[----:B------:R0:W-:Y:S01]  /*4ec0*/  STG.E.U16 desc[UR10][R28.64], R6 ;  /* 0x000000061c007986 */ /* 0x0001e2000c10150a */
[----:B----4-:R-:W-:Y:S02]  /*4ed0*/  PRMT R20, R92, 0x7632, R20 ;  /* 0x000076325c147816 */ /* 0x010fe40000000014 */
[C---:B------:R-:W-:Y:S01]  /*4ee0*/  LEA R60, P5, R64.reuse, R70, 0x1 ;  /* 0x00000046403c7211 */ /* 0x040fe200078a08ff */
[----:B------:R1:W-:Y:S01]  /*4ef0*/  STG.E.U16 desc[UR10][R32.64], R8 ;  /* 0x0000000820007986 */ /* 0x0003e2000c10150a */
[----:B------:R-:W-:Y:S02]  /*4f00*/  PRMT R9, R81, 0x7632, R9 ;  /* 0x0000763251097816 */ /* 0x000fe40000000009 */
[----:B------:R-:W-:Y:S01]  /*4f10*/  LEA.HI.X.SX32 R61, R64, R94, 0x1, P5 ;  /* 0x0000005e403d7211 */ /* 0x000fe200028f0eff */
[----:B------:R2:W-:Y:S01]  /*4f20*/  STG.E.U16 desc[UR10][R34.64], R17 ;  /* 0x0000001122007986 */ /* 0x0005e2000c10150a */
[----:B------:R-:W-:-:S02]  /*4f30*/  LEA R64, P5, R69, R70, 0x1 ;  /* 0x0000004645407211 */ /* 0x000fc400078a08ff */
[----:B------:R-:W-:Y:S01]  /*4f40*/  LEA R68, P6, R75, R70, 0x1 ;  /* 0x000000464b447211 */ /* 0x000fe200078c08ff */
[----:B------:R-:W-:Y:S01]  /*4f50*/  STG.E.U16 desc[UR10][R36.64], R18 ;  /* 0x0000001224007986 */ /* 0x000fe2000c10150a */
[----:B0-----:R-:W-:Y:S01]  /*4f60*/  PRMT R29, R79, 0x7632, R29 ;  /* 0x000076324f1d7816 */ /* 0x001fe2000000001d */
[----:B------:R-:W0:Y:S01]  /*4f70*/  LDC.64 R6, c[0x0][0x230] ;  /* 0x00008c00ff067b82 */ /* 0x000e220000000a00 */
[----:B------:R-:W-:Y:S01]  /*4f80*/  LEA.HI.X.SX32 R65, R69, R94, 0x1, P5 ;  /* 0x0000005e45417211 */ /* 0x000fe200028f0eff */
[----:B------:R-:W-:Y:S01]  /*4f90*/  STG.E.U16 desc[UR10][R38.64], R19 ;  /* 0x0000001326007986 */ /* 0x000fe2000c10150a */
[----:B------:R-:W-:Y:S02]  /*4fa0*/  PRMT R10, R83, 0x7632, R10 ;  /* 0x00007632530a7816 */ /* 0x000fe4000000000a */
[----:B------:R-:W-:Y:S01]  /*4fb0*/  LEA R70, P5, R76, R70, 0x1 ;  /* 0x000000464c467211 */ /* 0x000fe200078a08ff */
[----:B------:R-:W-:Y:S01]  /*4fc0*/  STG.E.U16 desc[UR10][R40.64], R20 ;  /* 0x0000001428007986 */ /* 0x000fe2000c10150a */
[----:B------:R-:W-:-:S02]  /*4fd0*/  PRMT R11, R85, 0x7632, R11 ;  /* 0x00007632550b7816 */ /* 0x000fc4000000000b */
[----:B-1----:R-:W-:Y:S01]  /*4fe0*/  PRMT R32, R87, 0x7632, R32 ;  /* 0x0000763257207816 */ /* 0x002fe20000000020 */
[----:B------:R-:W-:Y:S01]  /*4ff0*/  STG.E.U16 desc[UR10][R42.64], R79 ;  /* 0x0000004f2a007986 */ /* 0x000fe2000c10150a */
[----:B------:R-:W-:Y:S02]  /*5000*/  PRMT R33, R89, 0x7632, R33 ;  /* 0x0000763259217816 */ /* 0x000fe40000000021 */
[-C--:B------:R-:W-:Y:S01]  /*5010*/  LEA.HI.X.SX32 R69, R75, R94.reuse, 0x1, P6 ;  /* 0x0000005e4b457211 */ /* 0x080fe200030f0eff */
[----:B------:R-:W-:Y:S01]  /*5020*/  STG.E.U16 desc[UR10][R44.64], R81 ;  /* 0x000000512c007986 */ /* 0x000fe2000c10150a */
[----:B--2---:R-:W-:Y:S02]  /*5030*/  PRMT R34, R91, 0x7632, R34 ;  /* 0x000076325b227816 */ /* 0x004fe40000000022 */
[----:B------:R-:W-:Y:S01]  /*5040*/  LEA.HI.X.SX32 R71, R76, R94, 0x1, P5 ;  /* 0x0000005e4c477211 */ /* 0x000fe200028f0eff */
[----:B------:R-:W-:Y:S01]  /*5050*/  STG.E.U16 desc[UR10][R46.64], R83 ;  /* 0x000000532e007986 */ /* 0x000fe2000c10150a */
[----:B------:R-:W-:-:S02]  /*5060*/  PRMT R35, R93, 0x7632, R35 ;  /* 0x000076325d237816 */ /* 0x000fc40000000023 */
[----:B------:R-:W-:Y:S01]  /*5070*/  FSEL R3, R72, -INF , P1 ;  /* 0xff80000048037808 */ /* 0x000fe20000800000 */
[----:B------:R-:W-:Y:S01]  /*5080*/  STG.E.U16 desc[UR10][R48.64], R85 ;  /* 0x0000005530007986 */ /* 0x000fe2000c10150a */
[----:B------:R-:W-:Y:S02]  /*5090*/  FSEL R12, R12, -INF , P2 ;  /* 0xff8000000c0c7808 */ /* 0x000fe40001000000 */
[----:B------:R-:W-:Y:S01]  /*50a0*/  FSEL R73, R73, -INF , P0 ;  /* 0xff80000049497808 */ /* 0x000fe20000000000 */
[----:B------:R-:W-:Y:S02]  /*50b0*/  STG.E.U16 desc[UR10][R50.64], R87 ;  /* 0x0000005732007986 */ /* 0x000fe4000c10150a */
[----:B------:R-:W-:Y:S02]  /*50c0*/  FFMA R8, R12, 0.69314718246459960938, R31 ;  /* 0x3f3172180c087823 */ /* 0x000fe4000000001f */
[----:B------:R-:W-:Y:S04]  /*50d0*/  STG.E.U16 desc[UR10][R52.64], R89 ;  /* 0x0000005934007986 */ /* 0x000fe8000c10150a */
[----:B------:R-:W-:Y:S04]  /*50e0*/  STG.E.U16 desc[UR10][R54.64], R91 ;  /* 0x0000005b36007986 */ /* 0x000fe8000c10150a */
[----:B------:R-:W-:Y:S04]  /*50f0*/  STG.E.U16 desc[UR10][R56.64], R93 ;  /* 0x0000005d38007986 */ /* 0x000fe8000c10150a */
[----:B------:R-:W-:Y:S04]  /*5100*/  STG.E.U16 desc[UR10][R58.64], R29 ;  /* 0x0000001d3a007986 */ /* 0x000fe8000c10150a */
[----:B------:R1:W-:Y:S04]  /*5110*/  STG.E.U16 desc[UR10][R60.64], R9 ;  /* 0x000000093c007986 */ /* 0x0003e8000c10150a */
[----:B------:R2:W-:Y:S04]  /*5120*/  STG.E.U16 desc[UR10][R62.64], R10 ;  /* 0x0000000a3e007986 */ /* 0x0005e8000c10150a */
[----:B------:R3:W-:Y:S04]  /*5130*/  STG.E.U16 desc[UR10][R4.64], R11 ;  /* 0x0000000b04007986 */ /* 0x0007e8000c10150a */
[----:B------:R4:W-:Y:S01]  /*5140*/  STG.E.U16 desc[UR10][R64.64], R32 ;  /* 0x0000002040007986 */ /* 0x0009e2000c10150a */
[----:B-1----:R-:W-:Y:S01]  /*5150*/  FFMA R9, R3, 0.69314718246459960938, R30 ;  /* 0x3f31721803097823 */ /* 0x002fe2000000001e */
[----:B------:R-:W-:-:S02]  /*5160*/  FSEL R3, R74, -INF , P3 ;  /* 0xff8000004a037808 */ /* 0x000fc40001800000 */
[----:B------:R4:W-:Y:S01]  /*5170*/  STG.E.U16 desc[UR10][R66.64], R33 ;  /* 0x0000002142007986 */ /* 0x0009e2000c10150a */
[----:B--2---:R-:W-:-:S03]  /*5180*/  FFMA R10, R73, 0.69314718246459960938, R118 ;  /* 0x3f317218490a7823 */ /* 0x004fc60000000076 */
[----:B------:R4:W-:Y:S01]  /*5190*/  STG.E.U16 desc[UR10][R68.64], R34 ;  /* 0x0000002244007986 */ /* 0x0009e2000c10150a */
[----:B---3--:R-:W-:Y:S01]  /*51a0*/  LOP3.LUT R4, R0, 0x1c, RZ, 0xc0, !PT ;  /* 0x0000001c00047812 */ /* 0x008fe200078ec0ff */
[----:B------:R-:W-:Y:S01]  /*51b0*/  FFMA R11, R3, 0.69314718246459960938, R116 ;  /* 0x3f317218030b7823 */ /* 0x000fe20000000074 */
[----:B------:R-:W-:Y:S01]  /*51c0*/  IMAD.SHL.U32 R3, R2, 0x4, RZ ;  /* 0x0000000402037824 */ /* 0x000fe200078e00ff */
[----:B------:R4:W-:Y:S01]  /*51d0*/  STG.E.U16 desc[UR10][R70.64], R35 ;  /* 0x0000002346007986 */ /* 0x0009e2000c10150a */
[----:B------:R-:W-:Y:S01]  /*51e0*/  LEA R4, R4, UR6, 0x2 ;  /* 0x0000000604047c11 */ /* 0x000fe2000f8e10ff */
[----:B------:R-:W-:Y:S01]  /*51f0*/  IMAD.HI R0, R2, 0x4, RZ ;  /* 0x0000000402007827 */ /* 0x000fe200078e02ff */
[----:B------:R-:W-:Y:S01]  /*5200*/  BAR.SYNC.DEFER_BLOCKING 0x0 ;  /* 0x0000000000007b1d */ /* 0x000fe20000010000 */
[----:B0-----:R-:W-:-:S04]  /*5210*/  IADD3 R2, P0, P1, R3, UR7, R6 ;  /* 0x0000000703027c10 */ /* 0x001fc8000f91e006 */
[----:B------:R-:W-:Y:S01]  /*5220*/  IADD3.X R3, R0, UR5, R7, P0, P1 ;  /* 0x0000000500037c10 */ /* 0x000fe200087e2407 */
[----:B------:R4:W-:Y:S02]  /*5230*/  STS.128 [R4], R8 ;  /* 0x0000000804007388 */ /* 0x0009e40000000c00 */
[----:B------:R-:W-:Y:S06]  /*5240*/  BAR.SYNC.DEFER_BLOCKING 0x0 ;  /* 0x0000000000007b1d */ /* 0x000fec0000010000 */
[----:B------:R-:W-:Y:S05]  /*5250*/  @P4 EXIT ;  /* 0x000000000000494d */ /* 0x000fea0003800000 */
[----:B------:R-:W0:Y:S04]  /*5260*/  LDS R13, [R13] ;  /* 0x000000000d0d7984 */ /* 0x000e280000000800 */
[----:B0-----:R-:W-:Y:S01]  /*5270*/  STG.E desc[UR10][R2.64], R13 ;  /* 0x0000000d02007986 */ /* 0x001fe2000c10190a */
[----:B------:R-:W-:Y:S05]  /*5280*/  EXIT ;  /* 0x000000000000794d */ /* 0x000fea0003800000 */
.L_x_2:
[----:B------:R-:W-:-:S00]  /*5290*/  BRA `(.L_x_2) ;  /* 0xfffffffc00fc7947 */ /* 0x000fc0000383ffff */
[----:B------:R-:W-:-:S00]  /*52a0*/  NOP ;  /* 0x0000000000007918 */ /* 0x000fc00000000000 */
        /* <DEDUP_REMOVED lines=13> */
.L_x_3:


//--------------------- .nv.global.init           --------------------------
	.section	.nv.global.init,"aw",@progbits
.nv.global.init:
	.type		_$_str,@object
	.size		_$_str,(.L_0 - _$_str)
_$_str:
        /*0000*/ 	.byte	0x5f, 0x5f, 0x43, 0x55, 0x44, 0x41, 0x5f, 0x46, 0x54, 0x5a, 0x00
.L_0:


//--------------------- .nv.shared.attn_fwd       --------------------------
	.section	.nv.shared.attn_fwd,"aw",@nobits
	.sectionflags	@""
	.align	16
	.zero		1024


//--------------------- .nv.shared.reserved.0     --------------------------
	.section	.nv.shared.reserved.0,"aw",@nobits
	.weak		__nv_reservedSMEM_offset_0_alias
	.size		__nv_reservedSMEM_offset_0_alias, 0, 0
	.other		__nv_reservedSMEM_offset_0_alias,@"STO_CUDA_RESERVED_SHARED STV_DEFAULT"
__nv_reservedSMEM_offset_0_alias:
	.zero		0


//--------------------- .nv.constant0.attn_fwd    --------------------------
	.section	.nv.constant0.attn_fwd,"a",@progbits
	.sectionflags	@""
	.align	4
.nv.constant0.attn_fwd:
	.zero		664


//--------------------- SYMBOLS --------------------------

	.type		.nv.reservedSmem.offset0,@object
	.size		.nv.reservedSmem.offset0,0x4
